//
// Generated by NVIDIA NVVM Compiler
//
// Compiler Build ID: CL-36424714
// Cuda compilation tools, release 13.0, V13.0.88
// Based on NVVM 20.0.0
//

.version 9.0
.target sm_100
.address_size 64

	// .globl	_Z18is_ligand_feasibleP8molecolaPb
.func  (.param .b64 func_retval0) __internal_accurate_pow
(
	.param .b64 __internal_accurate_pow_param_0
)
;
// _ZZ18is_ligand_feasibleP8molecolaPbE11feasibility has been demoted

.visible .entry _Z18is_ligand_feasibleP8molecolaPb(
	.param .u64 .ptr .align 1 _Z18is_ligand_feasibleP8molecolaPb_param_0,
	.param .u64 .ptr .align 1 _Z18is_ligand_feasibleP8molecolaPb_param_1
)
{
	.reg .pred 	%p<43>;
	.reg .b16 	%rs<5>;
	.reg .b32 	%r<70>;
	.reg .b64 	%rd<9>;
	.reg .b64 	%fd<59>;
	// demoted variable
	.shared .align 1 .b8 _ZZ18is_ligand_feasibleP8molecolaPbE11feasibility[200];
	ld.param.u64 	%rd3, [_Z18is_ligand_feasibleP8molecolaPb_param_0];
	ld.param.u64 	%rd4, [_Z18is_ligand_feasibleP8molecolaPb_param_1];
	cvta.to.global.u64 	%rd1, %rd4;
	cvta.to.global.u64 	%rd2, %rd3;
	mov.u32 	%r1, %tid.x;
	mov.u32 	%r22, %ctaid.x;
	mov.u32 	%r23, %ntid.x;
	mul.lo.s32 	%r2, %r22, %r23;
	add.s32 	%r3, %r2, %r1;
	ld.global.u32 	%r4, [%rd2+40];
	add.s32 	%r24, %r4, -1;
	setp.ge.s32 	%p2, %r3, %r24;
	@%p2 bra 	$L__BB0_19;
	add.s32 	%r25, %r3, 1;
	setp.ge.s32 	%p3, %r25, %r4;
	@%p3 bra 	$L__BB0_19;
	mul.lo.s32 	%r26, %r3, 3;
	mul.wide.s32 	%rd5, %r26, 8;
	add.s64 	%rd6, %rd2, %rd5;
	ld.global.f64 	%fd1, [%rd6+48];
	ld.global.f64 	%fd2, [%rd6+56];
	ld.global.f64 	%fd3, [%rd6+64];
	mov.f64 	%fd26, 0d4000000000000000;
	{
	.reg .b32 %temp; 
	mov.b64 	{%temp, %r5}, %fd26;
	}
	and.b32  	%r6, %r5, 2146435072;
	setp.eq.s32 	%p4, %r6, 1062207488;
	setp.lt.s32 	%p5, %r5, 0;
	selp.b32 	%r7, 0, 2146435072, %p5;
	and.b32  	%r27, %r5, 2147483647;
	setp.ne.s32 	%p6, %r27, 1071644672;
	and.pred  	%p1, %p4, %p6;
	mul.lo.s32 	%r28, %r1, 3;
	mad.lo.s32 	%r65, %r2, 3, %r28;
	mov.u32 	%r66, %r3;
$L__BB0_3:
	mov.u32 	%r10, %r66;
	setp.lt.s32 	%p7, %r5, 0;
	setp.eq.s32 	%p8, %r6, 1062207488;
	add.s32 	%r65, %r65, 3;
	mul.wide.s32 	%rd7, %r65, 8;
	add.s64 	%rd8, %rd2, %rd7;
	ld.global.f64 	%fd27, [%rd8+48];
	ld.global.f64 	%fd4, [%rd8+56];
	ld.global.f64 	%fd5, [%rd8+64];
	sub.f64 	%fd6, %fd1, %fd27;
	{
	.reg .b32 %temp; 
	mov.b64 	{%temp, %r12}, %fd6;
	}
	abs.f64 	%fd7, %fd6;
	{ // callseq 0, 0
	.param .b64 param0;
	st.param.f64 	[param0], %fd7;
	.param .b64 retval0;
	call.uni (retval0), 
	__internal_accurate_pow, 
	(
	param0
	);
	ld.param.f64 	%fd28, [retval0];
	} // callseq 0
	setp.lt.s32 	%p10, %r12, 0;
	neg.f64 	%fd30, %fd28;
	selp.f64 	%fd31, %fd30, %fd28, %p8;
	selp.f64 	%fd32, %fd31, %fd28, %p10;
	setp.eq.f64 	%p11, %fd6, 0d0000000000000000;
	selp.b32 	%r29, %r12, 0, %p8;
	or.b32  	%r30, %r29, 2146435072;
	selp.b32 	%r31, %r30, %r29, %p7;
	mov.b32 	%r32, 0;
	mov.b64 	%fd33, {%r32, %r31};
	selp.f64 	%fd56, %fd33, %fd32, %p11;
	add.f64 	%fd34, %fd6, 0d4000000000000000;
	{
	.reg .b32 %temp; 
	mov.b64 	{%temp, %r33}, %fd34;
	}
	and.b32  	%r34, %r33, 2146435072;
	setp.ne.s32 	%p12, %r34, 2146435072;
	@%p12 bra 	$L__BB0_8;
	setp.num.f64 	%p13, %fd6, %fd6;
	@%p13 bra 	$L__BB0_6;
	mov.f64 	%fd35, 0d4000000000000000;
	add.rn.f64 	%fd56, %fd6, %fd35;
	bra.uni 	$L__BB0_8;
$L__BB0_6:
	setp.neu.f64 	%p14, %fd7, 0d7FF0000000000000;
	@%p14 bra 	$L__BB0_8;
	or.b32  	%r35, %r7, -2147483648;
	selp.b32 	%r36, %r35, %r7, %p1;
	selp.b32 	%r37, %r36, %r7, %p10;
	mov.b32 	%r38, 0;
	mov.b64 	%fd56, {%r38, %r37};
$L__BB0_8:
	setp.eq.f64 	%p19, %fd6, 0d3FF0000000000000;
	selp.f64 	%fd12, 0d3FF0000000000000, %fd56, %p19;
	sub.f64 	%fd13, %fd2, %fd4;
	{
	.reg .b32 %temp; 
	mov.b64 	{%temp, %r13}, %fd13;
	}
	abs.f64 	%fd14, %fd13;
	{ // callseq 1, 0
	.param .b64 param0;
	st.param.f64 	[param0], %fd14;
	.param .b64 retval0;
	call.uni (retval0), 
	__internal_accurate_pow, 
	(
	param0
	);
	ld.param.f64 	%fd36, [retval0];
	} // callseq 1
	setp.lt.s32 	%p20, %r13, 0;
	neg.f64 	%fd38, %fd36;
	selp.f64 	%fd39, %fd38, %fd36, %p8;
	selp.f64 	%fd40, %fd39, %fd36, %p20;
	setp.eq.f64 	%p21, %fd13, 0d0000000000000000;
	selp.b32 	%r39, %r13, 0, %p8;
	or.b32  	%r40, %r39, 2146435072;
	selp.b32 	%r41, %r40, %r39, %p7;
	mov.b32 	%r42, 0;
	mov.b64 	%fd41, {%r42, %r41};
	selp.f64 	%fd57, %fd41, %fd40, %p21;
	add.f64 	%fd42, %fd13, 0d4000000000000000;
	{
	.reg .b32 %temp; 
	mov.b64 	{%temp, %r43}, %fd42;
	}
	and.b32  	%r44, %r43, 2146435072;
	setp.ne.s32 	%p22, %r44, 2146435072;
	@%p22 bra 	$L__BB0_13;
	setp.num.f64 	%p23, %fd13, %fd13;
	@%p23 bra 	$L__BB0_11;
	mov.f64 	%fd43, 0d4000000000000000;
	add.rn.f64 	%fd57, %fd13, %fd43;
	bra.uni 	$L__BB0_13;
$L__BB0_11:
	setp.neu.f64 	%p24, %fd14, 0d7FF0000000000000;
	@%p24 bra 	$L__BB0_13;
	or.b32  	%r45, %r7, -2147483648;
	selp.b32 	%r46, %r45, %r7, %p1;
	selp.b32 	%r47, %r46, %r7, %p20;
	mov.b32 	%r48, 0;
	mov.b64 	%fd57, {%r48, %r47};
$L__BB0_13:
	setp.eq.f64 	%p29, %fd13, 0d3FF0000000000000;
	selp.f64 	%fd44, 0d3FF0000000000000, %fd57, %p29;
	add.f64 	%fd19, %fd12, %fd44;
	sub.f64 	%fd20, %fd3, %fd5;
	{
	.reg .b32 %temp; 
	mov.b64 	{%temp, %r14}, %fd20;
	}
	abs.f64 	%fd21, %fd20;
	{ // callseq 2, 0
	.param .b64 param0;
	st.param.f64 	[param0], %fd21;
	.param .b64 retval0;
	call.uni (retval0), 
	__internal_accurate_pow, 
	(
	param0
	);
	ld.param.f64 	%fd45, [retval0];
	} // callseq 2
	setp.lt.s32 	%p30, %r14, 0;
	neg.f64 	%fd47, %fd45;
	selp.f64 	%fd48, %fd47, %fd45, %p8;
	selp.f64 	%fd49, %fd48, %fd45, %p30;
	setp.eq.f64 	%p31, %fd20, 0d0000000000000000;
	selp.b32 	%r49, %r14, 0, %p8;
	or.b32  	%r50, %r49, 2146435072;
	selp.b32 	%r51, %r50, %r49, %p7;
	mov.b32 	%r52, 0;
	mov.b64 	%fd50, {%r52, %r51};
	selp.f64 	%fd58, %fd50, %fd49, %p31;
	add.f64 	%fd51, %fd20, 0d4000000000000000;
	{
	.reg .b32 %temp; 
	mov.b64 	{%temp, %r53}, %fd51;
	}
	and.b32  	%r54, %r53, 2146435072;
	setp.ne.s32 	%p32, %r54, 2146435072;
	@%p32 bra 	$L__BB0_18;
	setp.num.f64 	%p33, %fd20, %fd20;
	@%p33 bra 	$L__BB0_16;
	mov.f64 	%fd52, 0d4000000000000000;
	add.rn.f64 	%fd58, %fd20, %fd52;
	bra.uni 	$L__BB0_18;
$L__BB0_16:
	setp.neu.f64 	%p34, %fd21, 0d7FF0000000000000;
	@%p34 bra 	$L__BB0_18;
	setp.lt.s32 	%p35, %r14, 0;
	or.b32  	%r55, %r7, -2147483648;
	selp.b32 	%r56, %r55, %r7, %p1;
	selp.b32 	%r57, %r56, %r7, %p35;
	mov.b32 	%r58, 0;
	mov.b64 	%fd58, {%r58, %r57};
$L__BB0_18:
	setp.eq.f64 	%p36, %fd20, 0d3FF0000000000000;
	selp.f64 	%fd53, 0d3FF0000000000000, %fd58, %p36;
	add.f64 	%fd54, %fd19, %fd53;
	sqrt.rn.f64 	%fd55, %fd54;
	setp.geu.f64 	%p37, %fd55, 0d3FE999999999999A;
	selp.u16 	%rs1, 1, 0, %p37;
	mov.u32 	%r59, _ZZ18is_ligand_feasibleP8molecolaPbE11feasibility;
	add.s32 	%r60, %r59, %r3;
	st.shared.u8 	[%r60], %rs1;
	add.s32 	%r66, %r10, 1;
	add.s32 	%r61, %r10, 2;
	setp.lt.s32 	%p38, %r61, %r4;
	@%p38 bra 	$L__BB0_3;
$L__BB0_19:
	setp.ne.s32 	%p39, %r3, 0;
	@%p39 bra 	$L__BB0_25;
	mov.b16 	%rs2, 1;
	st.global.u8 	[%rd1], %rs2;
	ld.global.u32 	%r69, [%rd2+40];
	setp.lt.s32 	%p40, %r69, 1;
	@%p40 bra 	$L__BB0_25;
	mov.b32 	%r68, 0;
	mov.u32 	%r63, _ZZ18is_ligand_feasibleP8molecolaPbE11feasibility;
$L__BB0_22:
	add.s32 	%r64, %r63, %r68;
	ld.shared.u8 	%rs3, [%r64];
	setp.ne.s16 	%p41, %rs3, 0;
	@%p41 bra 	$L__BB0_24;
	mov.b16 	%rs4, 0;
	st.global.u8 	[%rd1], %rs4;
	ld.global.u32 	%r69, [%rd2+40];
$L__BB0_24:
	add.s32 	%r68, %r68, 1;
	setp.lt.s32 	%p42, %r68, %r69;
	@%p42 bra 	$L__BB0_22;
$L__BB0_25:
	ret;

}
.func  (.param .b64 func_retval0) __internal_accurate_pow(
	.param .b64 __internal_accurate_pow_param_0
)
{
	.reg .pred 	%p<8>;
	.reg .b32 	%r<49>;
	.reg .b32 	%f<3>;
	.reg .b64 	%fd<109>;

	ld.param.f64 	%fd10, [__internal_accurate_pow_param_0];
	{
	.reg .b32 %temp; 
	mov.b64 	{%temp, %r46}, %fd10;
	}
	{
	.reg .b32 %temp; 
	mov.b64 	{%r45, %temp}, %fd10;
	}
	shr.u32 	%r47, %r46, 20;
	setp.gt.u32 	%p1, %r46, 1048575;
	@%p1 bra 	$L__BB1_2;
	mul.f64 	%fd11, %fd10, 0d4350000000000000;
	{
	.reg .b32 %temp; 
	mov.b64 	{%temp, %r46}, %fd11;
	}
	{
	.reg .b32 %temp; 
	mov.b64 	{%r45, %temp}, %fd11;
	}
	shr.u32 	%r16, %r46, 20;
	add.s32 	%r47, %r16, -54;
$L__BB1_2:
	add.s32 	%r48, %r47, -1023;
	and.b32  	%r17, %r46, -2146435073;
	or.b32  	%r18, %r17, 1072693248;
	mov.b64 	%fd107, {%r45, %r18};
	setp.lt.u32 	%p2, %r18, 1073127583;
	@%p2 bra 	$L__BB1_4;
	{
	.reg .b32 %temp; 
	mov.b64 	{%r19, %temp}, %fd107;
	}
	{
	.reg .b32 %temp; 
	mov.b64 	{%temp, %r20}, %fd107;
	}
	add.s32 	%r21, %r20, -1048576;
	mov.b64 	%fd107, {%r19, %r21};
	add.s32 	%r48, %r47, -1022;
$L__BB1_4:
	add.f64 	%fd12, %fd107, 0dBFF0000000000000;
	add.f64 	%fd13, %fd107, 0d3FF0000000000000;
	rcp.approx.ftz.f64 	%fd14, %fd13;
	neg.f64 	%fd15, %fd13;
	fma.rn.f64 	%fd16, %fd15, %fd14, 0d3FF0000000000000;
	fma.rn.f64 	%fd17, %fd16, %fd16, %fd16;
	fma.rn.f64 	%fd18, %fd17, %fd14, %fd14;
	mul.f64 	%fd19, %fd12, %fd18;
	fma.rn.f64 	%fd20, %fd12, %fd18, %fd19;
	mul.f64 	%fd21, %fd20, %fd20;
	fma.rn.f64 	%fd22, %fd21, 0d3EB0F5FF7D2CAFE2, 0d3ED0F5D241AD3B5A;
	fma.rn.f64 	%fd23, %fd22, %fd21, 0d3EF3B20A75488A3F;
	fma.rn.f64 	%fd24, %fd23, %fd21, 0d3F1745CDE4FAECD5;
	fma.rn.f64 	%fd25, %fd24, %fd21, 0d3F3C71C7258A578B;
	fma.rn.f64 	%fd26, %fd25, %fd21, 0d3F6249249242B910;
	fma.rn.f64 	%fd27, %fd26, %fd21, 0d3F89999999999DFB;
	sub.f64 	%fd28, %fd12, %fd20;
	add.f64 	%fd29, %fd28, %fd28;
	neg.f64 	%fd30, %fd20;
	fma.rn.f64 	%fd31, %fd30, %fd12, %fd29;
	mul.f64 	%fd32, %fd18, %fd31;
	fma.rn.f64 	%fd33, %fd21, %fd27, 0d3FB5555555555555;
	mov.f64 	%fd34, 0d3FB5555555555555;
	sub.f64 	%fd35, %fd34, %fd33;
	fma.rn.f64 	%fd36, %fd21, %fd27, %fd35;
	add.f64 	%fd37, %fd36, 0dBC46A4CB00B9E7B0;
	add.f64 	%fd38, %fd33, %fd37;
	sub.f64 	%fd39, %fd33, %fd38;
	add.f64 	%fd40, %fd37, %fd39;
	mul.rn.f64 	%fd41, %fd20, %fd20;
	neg.f64 	%fd42, %fd41;
	fma.rn.f64 	%fd43, %fd20, %fd20, %fd42;
	{
	.reg .b32 %temp; 
	mov.b64 	{%r22, %temp}, %fd32;
	}
	{
	.reg .b32 %temp; 
	mov.b64 	{%temp, %r23}, %fd32;
	}
	add.s32 	%r24, %r23, 1048576;
	mov.b64 	%fd44, {%r22, %r24};
	fma.rn.f64 	%fd45, %fd20, %fd44, %fd43;
	mul.rn.f64 	%fd46, %fd41, %fd20;
	neg.f64 	%fd47, %fd46;
	fma.rn.f64 	%fd48, %fd41, %fd20, %fd47;
	fma.rn.f64 	%fd49, %fd41, %fd32, %fd48;
	fma.rn.f64 	%fd50, %fd45, %fd20, %fd49;
	mul.rn.f64 	%fd51, %fd38, %fd46;
	neg.f64 	%fd52, %fd51;
	fma.rn.f64 	%fd53, %fd38, %fd46, %fd52;
	fma.rn.f64 	%fd54, %fd38, %fd50, %fd53;
	fma.rn.f64 	%fd55, %fd40, %fd46, %fd54;
	add.f64 	%fd56, %fd51, %fd55;
	sub.f64 	%fd57, %fd51, %fd56;
	add.f64 	%fd58, %fd55, %fd57;
	add.f64 	%fd59, %fd20, %fd56;
	sub.f64 	%fd60, %fd20, %fd59;
	add.f64 	%fd61, %fd56, %fd60;
	add.f64 	%fd62, %fd58, %fd61;
	add.f64 	%fd63, %fd32, %fd62;
	add.f64 	%fd64, %fd59, %fd63;
	sub.f64 	%fd65, %fd59, %fd64;
	add.f64 	%fd66, %fd63, %fd65;
	xor.b32  	%r25, %r48, -2147483648;
	mov.b32 	%r26, 1127219200;
	mov.b64 	%fd67, {%r25, %r26};
	mov.b32 	%r27, -2147483648;
	mov.b64 	%fd68, {%r27, %r26};
	sub.f64 	%fd69, %fd67, %fd68;
	fma.rn.f64 	%fd70, %fd69, 0d3FE62E42FEFA39EF, %fd64;
	fma.rn.f64 	%fd71, %fd69, 0dBFE62E42FEFA39EF, %fd70;
	sub.f64 	%fd72, %fd71, %fd64;
	sub.f64 	%fd73, %fd66, %fd72;
	fma.rn.f64 	%fd74, %fd69, 0d3C7ABC9E3B39803F, %fd73;
	add.f64 	%fd75, %fd70, %fd74;
	sub.f64 	%fd76, %fd70, %fd75;
	add.f64 	%fd77, %fd74, %fd76;
	mov.f64 	%fd78, 0d4000000000000000;
	{
	.reg .b32 %temp; 
	mov.b64 	{%temp, %r28}, %fd78;
	}
	{
	.reg .b32 %temp; 
	mov.b64 	{%r29, %temp}, %fd78;
	}
	shl.b32 	%r30, %r28, 1;
	setp.gt.u32 	%p3, %r30, -33554433;
	and.b32  	%r31, %r28, -15728641;
	selp.b32 	%r32, %r31, %r28, %p3;
	mov.b64 	%fd79, {%r29, %r32};
	mul.rn.f64 	%fd80, %fd75, %fd79;
	neg.f64 	%fd81, %fd80;
	fma.rn.f64 	%fd82, %fd75, %fd79, %fd81;
	fma.rn.f64 	%fd83, %fd77, %fd79, %fd82;
	add.f64 	%fd4, %fd80, %fd83;
	sub.f64 	%fd84, %fd80, %fd4;
	add.f64 	%fd5, %fd83, %fd84;
	fma.rn.f64 	%fd85, %fd4, 0d3FF71547652B82FE, 0d4338000000000000;
	{
	.reg .b32 %temp; 
	mov.b64 	{%r13, %temp}, %fd85;
	}
	mov.f64 	%fd86, 0dC338000000000000;
	add.rn.f64 	%fd87, %fd85, %fd86;
	fma.rn.f64 	%fd88, %fd87, 0dBFE62E42FEFA39EF, %fd4;
	fma.rn.f64 	%fd89, %fd87, 0dBC7ABC9E3B39803F, %fd88;
	fma.rn.f64 	%fd90, %fd89, 0d3E5ADE1569CE2BDF, 0d3E928AF3FCA213EA;
	fma.rn.f64 	%fd91, %fd90, %fd89, 0d3EC71DEE62401315;
	fma.rn.f64 	%fd92, %fd91, %fd89, 0d3EFA01997C89EB71;
	fma.rn.f64 	%fd93, %fd92, %fd89, 0d3F2A01A014761F65;
	fma.rn.f64 	%fd94, %fd93, %fd89, 0d3F56C16C1852B7AF;
	fma.rn.f64 	%fd95, %fd94, %fd89, 0d3F81111111122322;
	fma.rn.f64 	%fd96, %fd95, %fd89, 0d3FA55555555502A1;
	fma.rn.f64 	%fd97, %fd96, %fd89, 0d3FC5555555555511;
	fma.rn.f64 	%fd98, %fd97, %fd89, 0d3FE000000000000B;
	fma.rn.f64 	%fd99, %fd98, %fd89, 0d3FF0000000000000;
	fma.rn.f64 	%fd100, %fd99, %fd89, 0d3FF0000000000000;
	{
	.reg .b32 %temp; 
	mov.b64 	{%r14, %temp}, %fd100;
	}
	{
	.reg .b32 %temp; 
	mov.b64 	{%temp, %r15}, %fd100;
	}
	shl.b32 	%r33, %r13, 20;
	add.s32 	%r34, %r33, %r15;
	mov.b64 	%fd108, {%r14, %r34};
	{
	.reg .b32 %temp; 
	mov.b64 	{%temp, %r35}, %fd4;
	}
	mov.b32 	%f2, %r35;
	abs.f32 	%f1, %f2;
	setp.lt.f32 	%p4, %f1, 0f4086232B;
	@%p4 bra 	$L__BB1_7;
	setp.lt.f64 	%p5, %fd4, 0d0000000000000000;
	add.f64 	%fd101, %fd4, 0d7FF0000000000000;
	selp.f64 	%fd108, 0d0000000000000000, %fd101, %p5;
	setp.geu.f32 	%p6, %f1, 0f40874800;
	@%p6 bra 	$L__BB1_7;
	shr.u32 	%r36, %r13, 31;
	add.s32 	%r37, %r13, %r36;
	shr.s32 	%r38, %r37, 1;
	shl.b32 	%r39, %r38, 20;
	add.s32 	%r40, %r15, %r39;
	mov.b64 	%fd102, {%r14, %r40};
	sub.s32 	%r41, %r13, %r38;
	shl.b32 	%r42, %r41, 20;
	add.s32 	%r43, %r42, 1072693248;
	mov.b32 	%r44, 0;
	mov.b64 	%fd103, {%r44, %r43};
	mul.f64 	%fd108, %fd103, %fd102;
$L__BB1_7:
	abs.f64 	%fd104, %fd108;
	setp.eq.f64 	%p7, %fd104, 0d7FF0000000000000;
	fma.rn.f64 	%fd105, %fd108, %fd5, %fd108;
	selp.f64 	%fd106, %fd108, %fd105, %p7;
	st.param.f64 	[func_retval0], %fd106;
	ret;

}


// ===== COMPILED SASS (sm_100) =====

	.target	sm_100

	.elftype	@"ET_EXEC"


//--------------------- .note.nv.tkinfo           --------------------------
	.section	.note.nv.tkinfo,"",@"SHT_NOTE"
	.sectionflags	@"SHF_NOTE_NV_TKINFO"
	.tkinfo
        /*0018*/ 	.word	0x00000002
        /*0030*/ 	.string	""
        /*0030*/ 	.string	"ptxas"
        /*0030*/ 	.string	"Cuda compilation tools, release 13.0, V13.0.88"
        /*0030*/ 	.string	"Build cuda_13.0.r13.0/compiler.36424714_0"
        /*0030*/ 	.string	"-arch sm_100 -m 64 "



//--------------------- .note.nv.cuinfo           --------------------------
	.section	.note.nv.cuinfo,"",@"SHT_NOTE"
	.sectionflags	@"SHF_NOTE_NV_CUINFO"
        /*0018*/ 	.short	0x0002
        /*001a*/ 	.short	0x0064
        /*001c*/ 	.short	0x0082
	.zero		2


//--------------------- .nv.info                  --------------------------
	.section	.nv.info,"",@"SHT_CUDA_INFO"
	.align	4


	//----- nvinfo : EIATTR_REGCOUNT
	.align		4
        /*0000*/ 	.byte	0x04, 0x2f
        /*0002*/ 	.short	(.L_1 - .L_0)
	.align		4
.L_0:
        /*0004*/ 	.word	index@(_Z18is_ligand_feasibleP8molecolaPb)
        /*0008*/ 	.word	0x00000028


	//----- nvinfo : EIATTR_FRAME_SIZE
	.align		4
.L_1:
        /*000c*/ 	.byte	0x04, 0x11
        /*000e*/ 	.short	(.L_3 - .L_2)
	.align		4
.L_2:
        /*0010*/ 	.word	index@($_Z18is_ligand_feasibleP8molecolaPb$__internal_accurate_pow)
        /*0014*/ 	.word	0x00000000


	//----- nvinfo : EIATTR_FRAME_SIZE
	.align		4
.L_3:
        /*0018*/ 	.byte	0x04, 0x11
        /*001a*/ 	.short	(.L_5 - .L_4)
	.align		4
.L_4:
        /*001c*/ 	.word	index@($__internal_0_$__cuda_sm20_dsqrt_rn_f64_mediumpath_v1)
        /*0020*/ 	.word	0x00000000


	//----- nvinfo : EIATTR_FRAME_SIZE
	.align		4
.L_5:
        /*0024*/ 	.byte	0x04, 0x11
        /*0026*/ 	.short	(.L_7 - .L_6)
	.align		4
.L_6:
        /*0028*/ 	.word	index@(_Z18is_ligand_feasibleP8molecolaPb)
        /*002c*/ 	.word	0x00000000


	//----- nvinfo : EIATTR_MIN_STACK_SIZE
	.align		4
.L_7:
        /*0030*/ 	.byte	0x04, 0x12
        /*0032*/ 	.short	(.L_9 - .L_8)
	.align		4
.L_8:
        /*0034*/ 	.word	index@(_Z18is_ligand_feasibleP8molecolaPb)
        /*0038*/ 	.word	0x00000000
.L_9:


//--------------------- .nv.compat                --------------------------
	.section	.nv.compat,"",@"SHT_CUDA_COMPAT_INFO"
	.align	4
        /*0000*/ 	.byte	0x02, 0x09, 0x00, 0x00, 0x02, 0x02, 0x01, 0x00, 0x02, 0x05, 0x05, 0x00, 0x03, 0x07, 0x01, 0x01
        /*0010*/ 	.byte	0x02, 0x03, 0x00, 0x00, 0x02, 0x06, 0x01, 0x00, 0x04, 0x0b, 0x08, 0x00, 0x01, 0x00, 0x00, 0x00
        /*0020*/ 	.byte	0x00, 0x00, 0x00, 0x00


//--------------------- .nv.info._Z18is_ligand_feasibleP8molecolaPb --------------------------
	.section	.nv.info._Z18is_ligand_feasibleP8molecolaPb,"",@"SHT_CUDA_INFO"
	.sectionflags	@""
	.align	4


	//----- nvinfo : EIATTR_CUDA_API_VERSION
	.align		4
        /*0000*/ 	.byte	0x04, 0x37
        /*0002*/ 	.short	(.L_11 - .L_10)
.L_10:
        /*0004*/ 	.word	0x00000082


	//----- nvinfo : EIATTR_KPARAM_INFO
	.align		4
.L_11:
        /*0008*/ 	.byte	0x04, 0x17
        /*000a*/ 	.short	(.L_13 - .L_12)
.L_12:
        /*000c*/ 	.word	0x00000000
        /*0010*/ 	.short	0x0001
        /*0012*/ 	.short	0x0008
        /*0014*/ 	.byte	0x00, 0xf5, 0x21, 0x00


	//----- nvinfo : EIATTR_KPARAM_INFO
	.align		4
.L_13:
        /*0018*/ 	.byte	0x04, 0x17
        /*001a*/ 	.short	(.L_15 - .L_14)
.L_14:
        /*001c*/ 	.word	0x00000000
        /*0020*/ 	.short	0x0000
        /*0022*/ 	.short	0x0000
        /*0024*/ 	.byte	0x00, 0xf5, 0x21, 0x00


	//----- nvinfo : EIATTR_SPARSE_MMA_MASK
	.align		4
.L_15:
        /*0028*/ 	.byte	0x03, 0x50
        /*002a*/ 	.short	0x0000


	//----- nvinfo : EIATTR_MAXREG_COUNT
	.align		4
        /*002c*/ 	.byte	0x03, 0x1b
        /*002e*/ 	.short	0x00ff


	//----- nvinfo : EIATTR_MERCURY_ISA_VERSION
	.align		4
        /*0030*/ 	.byte	0x03, 0x5f
        /*0032*/ 	.short	0x0101


	//----- nvinfo : EIATTR_VRC_CTA_INIT_COUNT
	.align		4
        /*0034*/ 	.byte	0x02, 0x4a
	.zero		1
	.zero		1


	//----- nvinfo : EIATTR_EXIT_INSTR_OFFSETS
	.align		4
        /*0038*/ 	.byte	0x04, 0x1c
        /*003a*/ 	.short	(.L_17 - .L_16)


	//   ....[0]....
.L_16:
        /*003c*/ 	.word	0x000008e0


	//   ....[1]....
        /*0040*/ 	.word	0x00000950


	//   ....[2]....
        /*0044*/ 	.word	0x00000a40


	//----- nvinfo : EIATTR_CRS_STACK_SIZE
	.align		4
.L_17:
        /*0048*/ 	.byte	0x04, 0x1e
        /*004a*/ 	.short	(.L_19 - .L_18)
.L_18:
        /*004c*/ 	.word	0x00000000


	//----- nvinfo : EIATTR_CBANK_PARAM_SIZE
	.align		4
.L_19:
        /*0050*/ 	.byte	0x03, 0x19
        /*0052*/ 	.short	0x0010


	//----- nvinfo : EIATTR_PARAM_CBANK
	.align		4
        /*0054*/ 	.byte	0x04, 0x0a
        /*0056*/ 	.short	(.L_21 - .L_20)
	.align		4
.L_20:
        /*0058*/ 	.word	index@(.nv.constant0._Z18is_ligand_feasibleP8molecolaPb)
        /*005c*/ 	.short	0x0380
        /*005e*/ 	.short	0x0010


	//----- nvinfo : EIATTR_SW_WAR
	.align		4
.L_21:
        /*0060*/ 	.byte	0x04, 0x36
        /*0062*/ 	.short	(.L_23 - .L_22)
.L_22:
        /*0064*/ 	.word	0x00000008
.L_23:


//--------------------- .nv.callgraph             --------------------------
	.section	.nv.callgraph,"",@"SHT_CUDA_CALLGRAPH"
	.align	4
	.sectionentsize	8
	.align		4
        /*0000*/ 	.word	0x00000000
	.align		4
        /*0004*/ 	.word	0xffffffff
	.align		4
        /*0008*/ 	.word	0x00000000
	.align		4
        /*000c*/ 	.word	0xfffffffe
	.align		4
        /*0010*/ 	.word	0x00000000
	.align		4
        /*0014*/ 	.word	0xfffffffd
	.align		4
        /*0018*/ 	.word	0x00000000
	.align		4
        /*001c*/ 	.word	0xfffffffc


//--------------------- .text._Z18is_ligand_feasibleP8molecolaPb --------------------------
	.section	.text._Z18is_ligand_feasibleP8molecolaPb,"ax",@progbits
	.align	128
        .global         _Z18is_ligand_feasibleP8molecolaPb
        .type           _Z18is_ligand_feasibleP8molecolaPb,@function
        .size           _Z18is_ligand_feasibleP8molecolaPb,(.L_x_23 - _Z18is_ligand_feasibleP8molecolaPb)
        .other          _Z18is_ligand_feasibleP8molecolaPb,@"STO_CUDA_ENTRY STV_DEFAULT"
_Z18is_ligand_feasibleP8molecolaPb:
.text._Z18is_ligand_feasibleP8molecolaPb:
[----:B------:R-:W-:Y:S08]  /*0000*/  LDC R1, c[0x0][0x37c] ;  /* 0x0000df00ff017b82 */ /* 0x000ff00000000800 */
[----:B------:R-:W0:Y:S01]  /*0010*/  LDC.64 R34, c[0x0][0x380] ;  /* 0x0000e000ff227b82 */ /* 0x000e220000000a00 */
[----:B------:R-:W0:Y:S02]  /*0020*/  LDCU.64 UR6, c[0x0][0x358] ;  /* 0x00006b00ff0677ac */ /* 0x000e240008000a00 */
[----:B0-----:R-:W2:Y:S05]  /*0030*/  LDG.E R34, desc[UR6][R34.64+0x28] ;  /* 0x0000280622227981 */ /* 0x001eaa000c1e1900 */
[----:B------:R-:W0:Y:S01]  /*0040*/  S2UR UR4, SR_CTAID.X ;  /* 0x00000000000479c3 */ /* 0x000e220000002500 */
[----:B------:R-:W-:Y:S01]  /*0050*/  BSSY.RECONVERGENT B0, `(.L_x_0) ;  /* 0x0000087000007945 */ /* 0x000fe20003800200 */
[----:B------:R-:W0:Y:S06]  /*0060*/  S2R R3, SR_TID.X ;  /* 0x0000000000037919 */ /* 0x000e2c0000002100 */
[----:B------:R-:W0:Y:S02]  /*0070*/  LDC R0, c[0x0][0x360] ;  /* 0x0000d800ff007b82 */ /* 0x000e240000000800 */
[----:B0-----:R-:W-:-:S04]  /*0080*/  IMAD R3, R0, UR4, R3 ;  /* 0x0000000400037c24 */ /* 0x001fc8000f8e0203 */
[----:B------:R-:W-:Y:S02]  /*0090*/  VIADD R5, R3, 0x1 ;  /* 0x0000000103057836 */ /* 0x000fe40000000000 */
[----:B--2---:R-:W-:-:S03]  /*00a0*/  VIADD R0, R34, 0xffffffff ;  /* 0xffffffff22007836 */ /* 0x004fc60000000000 */
[----:B------:R-:W-:-:S04]  /*00b0*/  ISETP.GE.AND P0, PT, R5, R34, PT ;  /* 0x000000220500720c */ /* 0x000fc80003f06270 */
[----:B------:R-:W-:-:S13]  /*00c0*/  ISETP.GE.OR P0, PT, R3, R0, P0 ;  /* 0x000000000300720c */ /* 0x000fda0000706670 */
[----:B------:R-:W-:Y:S05]  /*00d0*/  @P0 BRA `(.L_x_1) ;  /* 0x0000000400f80947 */ /* 0x000fea0003800000 */
[----:B------:R-:W0:Y:S01]  /*00e0*/  LDC.64 R12, c[0x0][0x380] ;  /* 0x0000e000ff0c7b82 */ /* 0x000e220000000a00 */
[----:B------:R-:W-:-:S07]  /*00f0*/  IMAD R2, R3, 0x3, RZ ;  /* 0x0000000303027824 */ /* 0x000fce00078e02ff */
[----:B------:R-:W1:Y:S01]  /*0100*/  LDC.64 R10, c[0x0][0x380] ;  /* 0x0000e000ff0a7b82 */ /* 0x000e620000000a00 */
[----:B0-----:R-:W-:-:S05]  /*0110*/  IMAD.WIDE R12, R2, 0x8, R12 ;  /* 0x00000008020c7825 */ /* 0x001fca00078e020c */
[----:B------:R0:W5:Y:S04]  /*0120*/  LDG.E.64 R4, desc[UR6][R12.64+0x30] ;  /* 0x000030060c047981 */ /* 0x000168000c1e1b00 */
[----:B------:R0:W5:Y:S04]  /*0130*/  LDG.E.64 R6, desc[UR6][R12.64+0x38] ;  /* 0x000038060c067981 */ /* 0x000168000c1e1b00 */
[----:B------:R0:W5:Y:S01]  /*0140*/  LDG.E.64 R8, desc[UR6][R12.64+0x40] ;  /* 0x000040060c087981 */ /* 0x000162000c1e1b00 */
[----:B-1----:R-:W-:-:S07]  /*0150*/  IMAD.MOV.U32 R0, RZ, RZ, R3 ;  /* 0x000000ffff007224 */ /* 0x002fce00078e0003 */
.L_x_13:
[----:B------:R-:W-:-:S04]  /*0160*/  VIADD R2, R2, 0x3 ;  /* 0x0000000302027836 */ /* 0x000fc80000000000 */
[----:B------:R-:W-:-:S05]  /*0170*/  IMAD.WIDE R20, R2, 0x8, R10 ;  /* 0x0000000802147825 */ /* 0x000fca00078e020a */
[----:B------:R-:W2:Y:S04]  /*0180*/  LDG.E.64 R14, desc[UR6][R20.64+0x30] ;  /* 0x00003006140e7981 */ /* 0x000ea8000c1e1b00 */
[----:B01---5:R0:W5:Y:S04]  /*0190*/  LDG.E.64 R12, desc[UR6][R20.64+0x38] ;  /* 0x00003806140c7981 */ /* 0x023168000c1e1b00 */
[----:B------:R0:W5:Y:S01]  /*01a0*/  LDG.E.64 R16, desc[UR6][R20.64+0x40] ;  /* 0x0000400614107981 */ /* 0x000162000c1e1b00 */
[----:B------:R-:W-:Y:S01]  /*01b0*/  BSSY.RECONVERGENT B1, `(.L_x_2) ;  /* 0x0000006000017945 */ /* 0x000fe20003800200 */
[----:B------:R-:W-:Y:S01]  /*01c0*/  MOV R36, 0x210 ;  /* 0x0000021000247802 */ /* 0x000fe20000000f00 */
[----:B--2---:R-:W-:-:S08]  /*01d0*/  DADD R14, R4, -R14 ;  /* 0x00000000040e7229 */ /* 0x004fd0000000080e */
[----:B------:R-:W-:-:S10]  /*01e0*/  DADD R18, -RZ, |R14| ;  /* 0x00000000ff127229 */ /* 0x000fd4000000050e */
[----:B0-----:R-:W-:-:S07]  /*01f0*/  IMAD.MOV.U32 R35, RZ, RZ, R19 ;  /* 0x000000ffff237224 */ /* 0x001fce00078e0013 */
[----:B-----5:R-:W-:Y:S05]  /*0200*/  CALL.REL.NOINC `($_Z18is_ligand_feasibleP8molecolaPb$__internal_accurate_pow) ;  /* 0x0000000800c07944 */ /* 0x020fea0003c00000 */
[----:B------:R-:W-:Y:S05]  /*0210*/  BSYNC.RECONVERGENT B1 ;  /* 0x0000000000017941 */ /* 0x000fea0003800200 */
.L_x_2:
[----:B------:R-:W-:Y:S01]  /*0220*/  DADD R20, R14, 2 ;  /* 0x400000000e147429 */ /* 0x000fe20000000000 */
[----:B------:R-:W-:Y:S01]  /*0230*/  BSSY.RECONVERGENT B1, `(.L_x_3) ;  /* 0x0000012000017945 */ /* 0x000fe20003800200 */
[----:B------:R-:W-:Y:S02]  /*0240*/  DADD R12, R6, -R12 ;  /* 0x00000000060c7229 */ /* 0x000fe4000000080c */
[C---:B------:R-:W-:Y:S02]  /*0250*/  DSETP.NEU.AND P1, PT, R14.reuse, RZ, PT ;  /* 0x000000ff0e00722a */ /* 0x040fe40003f2d000 */
[----:B------:R-:W-:-:S04]  /*0260*/  DSETP.NEU.AND P0, PT, R14, 1, PT ;  /* 0x3ff000000e00742a */ /* 0x000fc80003f0d000 */
[----:B------:R-:W-:Y:S01]  /*0270*/  LOP3.LUT R20, R21, 0x7ff00000, RZ, 0xc0, !PT ;  /* 0x7ff0000015147812 */ /* 0x000fe200078ec0ff */
[----:B------:R-:W-:Y:S01]  /*0280*/  DADD R24, -RZ, |R12| ;  /* 0x00000000ff187229 */ /* 0x000fe2000000050c */
[----:B------:R-:W-:Y:S02]  /*0290*/  FSEL R21, R22, RZ, P1 ;  /* 0x000000ff16157208 */ /* 0x000fe40000800000 */
[----:B------:R-:W-:Y:S02]  /*02a0*/  ISETP.NE.AND P2, PT, R20, 0x7ff00000, PT ;  /* 0x7ff000001400780c */ /* 0x000fe40003f45270 */
[----:B------:R-:W-:-:S05]  /*02b0*/  FSEL R20, R18, RZ, P1 ;  /* 0x000000ff12147208 */ /* 0x000fca0000800000 */
[----:B------:R-:W-:Y:S02]  /*02c0*/  IMAD.MOV.U32 R18, RZ, RZ, R24 ;  /* 0x000000ffff127224 */ /* 0x000fe400078e0018 */
[----:B------:R-:W-:-:S04]  /*02d0*/  IMAD.MOV.U32 R35, RZ, RZ, R25 ;  /* 0x000000ffff237224 */ /* 0x000fc800078e0019 */
[----:B------:R-:W-:Y:S05]  /*02e0*/  @P2 BRA `(.L_x_4) ;  /* 0x0000000000182947 */ /* 0x000fea0003800000 */
[----:B------:R-:W-:-:S14]  /*02f0*/  DSETP.NAN.AND P1, PT, R14, R14, PT ;  /* 0x0000000e0e00722a */ /* 0x000fdc0003f28000 */
[----:B------:R-:W-:Y:S01]  /*0300*/  @P1 DADD R20, R14, 2 ;  /* 0x400000000e141429 */ /* 0x000fe20000000000 */
[----:B------:R-:W-:Y:S10]  /*0310*/  @P1 BRA `(.L_x_4) ;  /* 0x00000000000c1947 */ /* 0x000ff40003800000 */
[----:B------:R-:W-:-:S14]  /*0320*/  DSETP.NEU.AND P1, PT, |R14|, +INF , PT ;  /* 0x7ff000000e00742a */ /* 0x000fdc0003f2d200 */
[----:B------:R-:W-:Y:S01]  /*0330*/  @!P1 MOV R20, 0x0 ;  /* 0x0000000000149802 */ /* 0x000fe20000000f00 */
[----:B------:R-:W-:-:S07]  /*0340*/  @!P1 IMAD.MOV.U32 R21, RZ, RZ, 0x7ff00000 ;  /* 0x7ff00000ff159424 */ /* 0x000fce00078e00ff */
.L_x_4:
[----:B------:R-:W-:Y:S05]  /*0350*/  BSYNC.RECONVERGENT B1 ;  /* 0x0000000000017941 */ /* 0x000fea0003800200 */
.L_x_3:
[----:B------:R-:W-:Y:S01]  /*0360*/  BSSY.RECONVERGENT B1, `(.L_x_5) ;  /* 0x0000005000017945 */ /* 0x000fe20003800200 */
[----:B------:R-:W-:Y:S02]  /*0370*/  FSEL R14, R20, RZ, P0 ;  /* 0x000000ff140e7208 */ /* 0x000fe40000000000 */
[----:B------:R-:W-:Y:S02]  /*0380*/  FSEL R15, R21, 1.875, P0 ;  /* 0x3ff00000150f7808 */ /* 0x000fe40000000000 */
[----:B------:R-:W-:-:S07]  /*0390*/  MOV R36, 0x3b0 ;  /* 0x000003b000247802 */ /* 0x000fce0000000f00 */
[----:B------:R-:W-:Y:S05]  /*03a0*/  CALL.REL.NOINC `($_Z18is_ligand_feasibleP8molecolaPb$__internal_accurate_pow) ;  /* 0x0000000800587944 */ /* 0x000fea0003c00000 */
[----:B------:R-:W-:Y:S05]  /*03b0*/  BSYNC.RECONVERGENT B1 ;  /* 0x0000000000017941 */ /* 0x000fea0003800200 */
.L_x_5:
[----:B------:R-:W-:Y:S01]  /*03c0*/  DADD R20, R12, 2 ;  /* 0x400000000c147429 */ /* 0x000fe20000000000 */
[----:B------:R-:W-:Y:S01]  /*03d0*/  BSSY.RECONVERGENT B1, `(.L_x_6) ;  /* 0x0000010000017945 */ /* 0x000fe20003800200 */
[----:B------:R-:W-:Y:S02]  /*03e0*/  DADD R16, R8, -R16 ;  /* 0x0000000008107229 */ /* 0x000fe40000000810 */
[C---:B------:R-:W-:Y:S02]  /*03f0*/  DSETP.NEU.AND P1, PT, R12.reuse, RZ, PT ;  /* 0x000000ff0c00722a */ /* 0x040fe40003f2d000 */
[----:B------:R-:W-:-:S04]  /*0400*/  DSETP.NEU.AND P0, PT, R12, 1, PT ;  /* 0x3ff000000c00742a */ /* 0x000fc80003f0d000 */
[----:B------:R-:W-:Y:S02]  /*0410*/  LOP3.LUT R20, R21, 0x7ff00000, RZ, 0xc0, !PT ;  /* 0x7ff0000015147812 */ /* 0x000fe400078ec0ff */
[----:B------:R-:W-:Y:S02]  /*0420*/  FSEL R18, R18, RZ, P1 ;  /* 0x000000ff12127208 */ /* 0x000fe40000800000 */
[----:B------:R-:W-:Y:S01]  /*0430*/  ISETP.NE.AND P2, PT, R20, 0x7ff00000, PT ;  /* 0x7ff000001400780c */ /* 0x000fe20003f45270 */
[----:B------:R-:W-:Y:S01]  /*0440*/  DADD R20, -RZ, |R16| ;  /* 0x00000000ff147229 */ /* 0x000fe20000000510 */
[----:B------:R-:W-:-:S11]  /*0450*/  FSEL R19, R22, RZ, P1 ;  /* 0x000000ff16137208 */ /* 0x000fd60000800000 */
[----:B------:R-:W-:Y:S05]  /*0460*/  @P2 BRA `(.L_x_7) ;  /* 0x0000000000182947 */ /* 0x000fea0003800000 */
[----:B------:R-:W-:-:S14]  /*0470*/  DSETP.NAN.AND P1, PT, R12, R12, PT ;  /* 0x0000000c0c00722a */ /* 0x000fdc0003f28000 */
[----:B------:R-:W-:Y:S01]  /*0480*/  @P1 DADD R18, R12, 2 ;  /* 0x400000000c121429 */ /* 0x000fe20000000000 */
[----:B------:R-:W-:Y:S10]  /*0490*/  @P1 BRA `(.L_x_7) ;  /* 0x00000000000c1947 */ /* 0x000ff40003800000 */
[----:B------:R-:W-:-:S14]  /*04a0*/  DSETP.NEU.AND P1, PT, |R12|, +INF , PT ;  /* 0x7ff000000c00742a */ /* 0x000fdc0003f2d200 */
[----:B------:R-:W-:Y:S02]  /*04b0*/  @!P1 IMAD.MOV.U32 R18, RZ, RZ, 0x0 ;  /* 0x00000000ff129424 */ /* 0x000fe400078e00ff */
[----:B------:R-:W-:-:S07]  /*04c0*/  @!P1 IMAD.MOV.U32 R19, RZ, RZ, 0x7ff00000 ;  /* 0x7ff00000ff139424 */ /* 0x000fce00078e00ff */
.L_x_7:
[----:B------:R-:W-:Y:S05]  /*04d0*/  BSYNC.RECONVERGENT B1 ;  /* 0x0000000000017941 */ /* 0x000fea0003800200 */
.L_x_6:
[----:B------:R-:W-:Y:S01]  /*04e0*/  FSEL R12, R18, RZ, P0 ;  /* 0x000000ff120c7208 */ /* 0x000fe20000000000 */
[----:B------:R-:W-:Y:S01]  /*04f0*/  BSSY.RECONVERGENT B1, `(.L_x_8) ;  /* 0x0000007000017945 */ /* 0x000fe20003800200 */
[----:B------:R-:W-:Y:S01]  /*0500*/  FSEL R13, R19, 1.875, P0 ;  /* 0x3ff00000130d7808 */ /* 0x000fe20000000000 */
[----:B------:R-:W-:Y:S01]  /*0510*/  IMAD.MOV.U32 R18, RZ, RZ, R20 ;  /* 0x000000ffff127224 */ /* 0x000fe200078e0014 */
[----:B------:R-:W-:Y:S01]  /*0520*/  MOV R36, 0x560 ;  /* 0x0000056000247802 */ /* 0x000fe20000000f00 */
[----:B------:R-:W-:-:S03]  /*0530*/  IMAD.MOV.U32 R35, RZ, RZ, R21 ;  /* 0x000000ffff237224 */ /* 0x000fc600078e0015 */
[----:B------:R-:W-:-:S11]  /*0540*/  DADD R14, R14, R12 ;  /* 0x000000000e0e7229 */ /* 0x000fd6000000000c */
[----:B------:R-:W-:Y:S05]  /*0550*/  CALL.REL.NOINC `($_Z18is_ligand_feasibleP8molecolaPb$__internal_accurate_pow) ;  /* 0x0000000400ec7944 */ /* 0x000fea0003c00000 */
[----:B------:R-:W-:Y:S05]  /*0560*/  BSYNC.RECONVERGENT B1 ;  /* 0x0000000000017941 */ /* 0x000fea0003800200 */
.L_x_8:
[C---:B------:R-:W-:Y:S01]  /*0570*/  DADD R12, R16.reuse, 2 ;  /* 0x40000000100c7429 */ /* 0x040fe20000000000 */
[----:B------:R-:W-:Y:S01]  /*0580*/  BSSY.RECONVERGENT B1, `(.L_x_9) ;  /* 0x000000e000017945 */ /* 0x000fe20003800200 */
[C---:B------:R-:W-:Y:S02]  /*0590*/  DSETP.NEU.AND P1, PT, R16.reuse, RZ, PT ;  /* 0x000000ff1000722a */ /* 0x040fe40003f2d000 */
[----:B------:R-:W-:-:S04]  /*05a0*/  DSETP.NEU.AND P0, PT, R16, 1, PT ;  /* 0x3ff000001000742a */ /* 0x000fc80003f0d000 */
[----:B------:R-:W-:Y:S02]  /*05b0*/  FSEL R18, R18, RZ, P1 ;  /* 0x000000ff12127208 */ /* 0x000fe40000800000 */
[----:B------:R-:W-:Y:S02]  /*05c0*/  LOP3.LUT R12, R13, 0x7ff00000, RZ, 0xc0, !PT ;  /* 0x7ff000000d0c7812 */ /* 0x000fe400078ec0ff */
[----:B------:R-:W-:Y:S02]  /*05d0*/  FSEL R19, R22, RZ, P1 ;  /* 0x000000ff16137208 */ /* 0x000fe40000800000 */
[----:B------:R-:W-:-:S13]  /*05e0*/  ISETP.NE.AND P2, PT, R12, 0x7ff00000, PT ;  /* 0x7ff000000c00780c */ /* 0x000fda0003f45270 */
[----:B------:R-:W-:Y:S05]  /*05f0*/  @P2 BRA `(.L_x_10) ;  /* 0x0000000000182947 */ /* 0x000fea0003800000 */
[----:B------:R-:W-:-:S14]  /*0600*/  DSETP.NAN.AND P1, PT, R16, R16, PT ;  /* 0x000000101000722a */ /* 0x000fdc0003f28000 */
[----:B------:R-:W-:Y:S01]  /*0610*/  @P1 DADD R18, R16, 2 ;  /* 0x4000000010121429 */ /* 0x000fe20000000000 */
[----:B------:R-:W-:Y:S10]  /*0620*/  @P1 BRA `(.L_x_10) ;  /* 0x00000000000c1947 */ /* 0x000ff40003800000 */
[----:B------:R-:W-:-:S14]  /*0630*/  DSETP.NEU.AND P1, PT, |R16|, +INF , PT ;  /* 0x7ff000001000742a */ /* 0x000fdc0003f2d200 */
[----:B------:R-:W-:Y:S01]  /*0640*/  @!P1 IMAD.MOV.U32 R18, RZ, RZ, 0x0 ;  /* 0x00000000ff129424 */ /* 0x000fe200078e00ff */
[----:B------:R-:W-:-:S07]  /*0650*/  @!P1 MOV R19, 0x7ff00000 ;  /* 0x7ff0000000139802 */ /* 0x000fce0000000f00 */
.L_x_10:
[----:B------:R-:W-:Y:S05]  /*0660*/  BSYNC.RECONVERGENT B1 ;  /* 0x0000000000017941 */ /* 0x000fea0003800200 */
.L_x_9:
[----:B------:R-:W-:Y:S01]  /*0670*/  FSEL R12, R18, RZ, P0 ;  /* 0x000000ff120c7208 */ /* 0x000fe20000000000 */
[----:B------:R-:W-:Y:S01]  /*0680*/  IMAD.MOV.U32 R18, RZ, RZ, 0x0 ;  /* 0x00000000ff127424 */ /* 0x000fe200078e00ff */
[----:B------:R-:W-:Y:S01]  /*0690*/  FSEL R13, R19, 1.875, P0 ;  /* 0x3ff00000130d7808 */ /* 0x000fe20000000000 */
[----:B------:R-:W-:Y:S01]  /*06a0*/  IMAD.MOV.U32 R19, RZ, RZ, 0x3fd80000 ;  /* 0x3fd80000ff137424 */ /* 0x000fe200078e00ff */
[----:B------:R-:W-:Y:S04]  /*06b0*/  BSSY.RECONVERGENT B1, `(.L_x_11) ;  /* 0x0000014000017945 */ /* 0x000fe80003800200 */
[----:B------:R-:W-:-:S06]  /*06c0*/  DADD R14, R14, R12 ;  /* 0x000000000e0e7229 */ /* 0x000fcc000000000c */
[----:B------:R-:W0:Y:S04]  /*06d0*/  MUFU.RSQ64H R17, R15 ;  /* 0x0000000f00117308 */ /* 0x000e280000001c00 */
[----:B------:R-:W-:-:S05]  /*06e0*/  VIADD R16, R15, 0xfcb00000 ;  /* 0xfcb000000f107836 */ /* 0x000fca0000000000 */
[----:B------:R-:W-:Y:S01]  /*06f0*/  ISETP.GE.U32.AND P0, PT, R16, 0x7ca00000, PT ;  /* 0x7ca000001000780c */ /* 0x000fe20003f06070 */
[----:B0-----:R-:W-:-:S08]  /*0700*/  DMUL R12, R16, R16 ;  /* 0x00000010100c7228 */ /* 0x001fd00000000000 */
[----:B------:R-:W-:-:S08]  /*0710*/  DFMA R12, R14, -R12, 1 ;  /* 0x3ff000000e0c742b */ /* 0x000fd0000000080c */
[----:B------:R-:W-:Y:S02]  /*0720*/  DFMA R18, R12, R18, 0.5 ;  /* 0x3fe000000c12742b */ /* 0x000fe40000000012 */
[----:B------:R-:W-:-:S08]  /*0730*/  DMUL R12, R16, R12 ;  /* 0x0000000c100c7228 */ /* 0x000fd00000000000 */
[----:B------:R-:W-:-:S08]  /*0740*/  DFMA R22, R18, R12, R16 ;  /* 0x0000000c1216722b */ /* 0x000fd00000000010 */
[----:B------:R-:W-:Y:S02]  /*0750*/  DMUL R18, R14, R22 ;  /* 0x000000160e127228 */ /* 0x000fe40000000000 */
[----:B------:R-:W-:Y:S02]  /*0760*/  VIADD R21, R23, 0xfff00000 ;  /* 0xfff0000017157836 */ /* 0x000fe40000000000 */
[----:B------:R-:W-:-:S04]  /*0770*/  IMAD.MOV.U32 R20, RZ, RZ, R22 ;  /* 0x000000ffff147224 */ /* 0x000fc800078e0016 */
[----:B------:R-:W-:-:S08]  /*0780*/  DFMA R24, R18, -R18, R14 ;  /* 0x800000121218722b */ /* 0x000fd0000000000e */
[----:B------:R-:W-:Y:S01]  /*0790*/  DFMA R12, R24, R20, R18 ;  /* 0x00000014180c722b */ /* 0x000fe20000000012 */
[----:B------:R-:W-:Y:S10]  /*07a0*/  @!P0 BRA `(.L_x_12) ;  /* 0x0000000000108947 */ /* 0x000ff40003800000 */
[----:B------:R-:W-:-:S07]  /*07b0*/  MOV R12, 0x7d0 ;  /* 0x000007d0000c7802 */ /* 0x000fce0000000f00 */
[----:B------:R-:W-:Y:S05]  /*07c0*/  CALL.REL.NOINC `($__internal_0_$__cuda_sm20_dsqrt_rn_f64_mediumpath_v1) ;  /* 0x0000000000a07944 */ /* 0x000fea0003c00000 */
[----:B------:R-:W-:Y:S01]  /*07d0*/  IMAD.MOV.U32 R12, RZ, RZ, R14 ;  /* 0x000000ffff0c7224 */ /* 0x000fe200078e000e */
[----:B------:R-:W-:-:S07]  /*07e0*/  MOV R13, R15 ;  /* 0x0000000f000d7202 */ /* 0x000fce0000000f00 */
.L_x_12:
[----:B------:R-:W-:Y:S05]  /*07f0*/  BSYNC.RECONVERGENT B1 ;  /* 0x0000000000017941 */ /* 0x000fea0003800200 */
.L_x_11:
[----:B------:R-:W0:Y:S01]  /*0800*/  S2UR UR5, SR_CgaCtaId ;  /* 0x00000000000579c3 */ /* 0x000e220000008800 */
[----:B------:R-:W-:Y:S01]  /*0810*/  UMOV UR8, 0x9999999a ;  /* 0x9999999a00087882 */ /* 0x000fe20000000000 */
[----:B------:R-:W-:Y:S01]  /*0820*/  UMOV UR9, 0x3fe99999 ;  /* 0x3fe9999900097882 */ /* 0x000fe20000000000 */
[----:B------:R-:W-:Y:S01]  /*0830*/  UMOV UR4, 0x400 ;  /* 0x0000040000047882 */ /* 0x000fe20000000000 */
[----:B------:R-:W-:Y:S01]  /*0840*/  DSETP.GEU.AND P0, PT, R12, UR8, PT ;  /* 0x000000080c007e2a */ /* 0x000fe2000bf0e000 */
[C---:B------:R-:W-:Y:S02]  /*0850*/  VIADD R13, R0.reuse, 0x2 ;  /* 0x00000002000d7836 */ /* 0x040fe40000000000 */
[----:B------:R-:W-:-:S03]  /*0860*/  VIADD R0, R0, 0x1 ;  /* 0x0000000100007836 */ /* 0x000fc60000000000 */
[----:B------:R-:W-:Y:S02]  /*0870*/  SEL R12, RZ, 0x1, !P0 ;  /* 0x00000001ff0c7807 */ /* 0x000fe40004000000 */
[----:B------:R-:W-:Y:S01]  /*0880*/  ISETP.GE.AND P0, PT, R13, R34, PT ;  /* 0x000000220d00720c */ /* 0x000fe20003f06270 */
[----:B0-----:R-:W-:-:S09]  /*0890*/  ULEA UR4, UR5, UR4, 0x18 ;  /* 0x0000000405047291 */ /* 0x001fd2000f8ec0ff */
[----:B------:R1:W-:Y:S03]  /*08a0*/  STS.U8 [R3+UR4], R12 ;  /* 0x0000000c03007988 */ /* 0x0003e60008000004 */
[----:B------:R-:W-:Y:S05]  /*08b0*/  @!P0 BRA `(.L_x_13) ;  /* 0xfffffff800288947 */ /* 0x000fea000383ffff */
.L_x_1:
[----:B------:R-:W-:Y:S05]  /*08c0*/  BSYNC.RECONVERGENT B0 ;  /* 0x0000000000007941 */ /* 0x000fea0003800200 */
.L_x_0:
[----:B------:R-:W-:-:S13]  /*08d0*/  ISETP.NE.AND P0, PT, R3, RZ, PT ;  /* 0x000000ff0300720c */ /* 0x000fda0003f05270 */
[----:B------:R-:W-:Y:S05]  /*08e0*/  @P0 EXIT ;  /* 0x000000000000094d */ /* 0x000fea0003800000 */
[----:B-1----:R-:W0:Y:S01]  /*08f0*/  LDC.64 R2, c[0x0][0x388] ;  /* 0x0000e200ff027b82 */ /* 0x002e220000000a00 */
[----:B------:R-:W-:-:S07]  /*0900*/  IMAD.MOV.U32 R0, RZ, RZ, 0x1 ;  /* 0x00000001ff007424 */ /* 0x000fce00078e00ff */
[----:B------:R-:W1:Y:S01]  /*0910*/  LDC.64 R4, c[0x0][0x380] ;  /* 0x0000e000ff047b82 */ /* 0x000e620000000a00 */
[----:B0-----:R0:W-:Y:S04]  /*0920*/  STG.E.U8 desc[UR6][R2.64], R0 ;  /* 0x0000000002007986 */ /* 0x0011e8000c101106 */
[----:B-1----:R-:W2:Y:S02]  /*0930*/  LDG.E R4, desc[UR6][R4.64+0x28] ;  /* 0x0000280604047981 */ /* 0x002ea4000c1e1900 */
[----:B--2---:R-:W-:-:S13]  /*0940*/  ISETP.GE.AND P0, PT, R4, 0x1, PT ;  /* 0x000000010400780c */ /* 0x004fda0003f06270 */
[----:B0-----:R-:W-:Y:S05]  /*0950*/  @!P0 EXIT ;  /* 0x000000000000894d */ /* 0x001fea0003800000 */
[----:B------:R-:W0:Y:S01]  /*0960*/  S2UR UR5, SR_CgaCtaId ;  /* 0x00000000000579c3 */ /* 0x000e220000008800 */
[----:B------:R-:W-:Y:S01]  /*0970*/  IMAD.MOV.U32 R7, RZ, RZ, RZ ;  /* 0x000000ffff077224 */ /* 0x000fe200078e00ff */
[----:B------:R-:W-:Y:S02]  /*0980*/  UMOV UR4, 0x400 ;  /* 0x0000040000047882 */ /* 0x000fe40000000000 */
[----:B0-----:R-:W-:-:S12]  /*0990*/  ULEA UR4, UR5, UR4, 0x18 ;  /* 0x0000000405047291 */ /* 0x001fd8000f8ec0ff */
.L_x_15:
[----:B0-----:R0:W1:Y:S02]  /*09a0*/  LDS.U8 R0, [R7+UR4] ;  /* 0x0000000407007984 */ /* 0x0010640008000000 */
[----:B0-----:R-:W-:Y:S01]  /*09b0*/  VIADD R7, R7, 0x1 ;  /* 0x0000000107077836 */ /* 0x001fe20000000000 */
[----:B-1----:R-:W-:-:S13]  /*09c0*/  ISETP.NE.AND P0, PT, R0, RZ, PT ;  /* 0x000000ff0000720c */ /* 0x002fda0003f05270 */
[----:B------:R-:W-:Y:S05]  /*09d0*/  @P0 BRA `(.L_x_14) ;  /* 0x0000000000100947 */ /* 0x000fea0003800000 */
[----:B------:R-:W0:Y:S08]  /*09e0*/  LDC.64 R2, c[0x0][0x388] ;  /* 0x0000e200ff027b82 */ /* 0x000e300000000a00 */
[----:B------:R-:W1:Y:S01]  /*09f0*/  LDC.64 R4, c[0x0][0x380] ;  /* 0x0000e000ff047b82 */ /* 0x000e620000000a00 */
[----:B0-----:R0:W-:Y:S04]  /*0a00*/  STG.E.U8 desc[UR6][R2.64], RZ ;  /* 0x000000ff02007986 */ /* 0x0011e8000c101106 */
[----:B-1----:R0:W5:Y:S02]  /*0a10*/  LDG.E R4, desc[UR6][R4.64+0x28] ;  /* 0x0000280604047981 */ /* 0x002164000c1e1900 */
.L_x_14:
[----:B-----5:R-:W-:-:S13]  /*0a20*/  ISETP.GE.AND P0, PT, R7, R4, PT ;  /* 0x000000040700720c */ /* 0x020fda0003f06270 */
[----:B------:R-:W-:Y:S05]  /*0a30*/  @!P0 BRA `(.L_x_15) ;  /* 0xfffffffc00d88947 */ /* 0x000fea000383ffff */
[----:B------:R-:W-:Y:S05]  /*0a40*/  EXIT ;  /* 0x000000000000794d */ /* 0x000fea0003800000 */
        .weak           $__internal_0_$__cuda_sm20_dsqrt_rn_f64_mediumpath_v1
        .type           $__internal_0_$__cuda_sm20_dsqrt_rn_f64_mediumpath_v1,@function
        .size           $__internal_0_$__cuda_sm20_dsqrt_rn_f64_mediumpath_v1,($_Z18is_ligand_feasibleP8molecolaPb$__internal_accurate_pow - $__internal_0_$__cuda_sm20_dsqrt_rn_f64_mediumpath_v1)
$__internal_0_$__cuda_sm20_dsqrt_rn_f64_mediumpath_v1:
[----:B------:R-:W-:Y:S01]  /*0a50*/  ISETP.GE.U32.AND P0, PT, R16, -0x3400000, PT ;  /* 0xfcc000001000780c */ /* 0x000fe20003f06070 */
[----:B------:R-:W-:Y:S01]  /*0a60*/  BSSY.RECONVERGENT B2, `(.L_x_16) ;  /* 0x0000028000027945 */ /* 0x000fe20003800200 */
[----:B------:R-:W-:Y:S01]  /*0a70*/  MOV R16, R14 ;  /* 0x0000000e00107202 */ /* 0x000fe20000000f00 */
[----:B------:R-:W-:Y:S02]  /*0a80*/  IMAD.MOV.U32 R17, RZ, RZ, R15 ;  /* 0x000000ffff117224 */ /* 0x000fe400078e000f */
[----:B------:R-:W-:Y:S02]  /*0a90*/  IMAD.MOV.U32 R20, RZ, RZ, R22 ;  /* 0x000000ffff147224 */ /* 0x000fe400078e0016 */
[----:B------:R-:W-:Y:S02]  /*0aa0*/  IMAD.MOV.U32 R14, RZ, RZ, R24 ;  /* 0x000000ffff0e7224 */ /* 0x000fe400078e0018 */
[----:B------:R-:W-:-:S04]  /*0ab0*/  IMAD.MOV.U32 R15, RZ, RZ, R25 ;  /* 0x000000ffff0f7224 */ /* 0x000fc800078e0019 */
[----:B------:R-:W-:Y:S05]  /*0ac0*/  @!P0 BRA `(.L_x_17) ;  /* 0x0000000000208947 */ /* 0x000fea0003800000 */
[----:B------:R-:W-:-:S10]  /*0ad0*/  DFMA.RM R14, R14, R20, R18 ;  /* 0x000000140e0e722b */ /* 0x000fd40000004012 */
[----:B------:R-:W-:-:S05]  /*0ae0*/  IADD3 R18, P0, PT, R14, 0x1, RZ ;  /* 0x000000010e127810 */ /* 0x000fca0007f1e0ff */
[----:B------:R-:W-:-:S06]  /*0af0*/  IMAD.X R19, RZ, RZ, R15, P0 ;  /* 0x000000ffff137224 */ /* 0x000fcc00000e060f */
[----:B------:R-:W-:-:S08]  /*0b00*/  DFMA.RP R16, -R14, R18, R16 ;  /* 0x000000120e10722b */ /* 0x000fd00000008110 */
[----:B------:R-:W-:-:S06]  /*0b10*/  DSETP.GT.AND P0, PT, R16, RZ, PT ;  /* 0x000000ff1000722a */ /* 0x000fcc0003f04000 */
[----:B------:R-:W-:Y:S02]  /*0b20*/  FSEL R14, R18, R14, P0 ;  /* 0x0000000e120e7208 */ /* 0x000fe40000000000 */
[----:B------:R-:W-:Y:S01]  /*0b30*/  FSEL R15, R19, R15, P0 ;  /* 0x0000000f130f7208 */ /* 0x000fe20000000000 */
[----:B------:R-:W-:Y:S06]  /*0b40*/  BRA `(.L_x_18) ;  /* 0x0000000000647947 */ /* 0x000fec0003800000 */
.L_x_17:
[----:B------:R-:W-:-:S14]  /*0b50*/  DSETP.NE.AND P0, PT, R16, RZ, PT ;  /* 0x000000ff1000722a */ /* 0x000fdc0003f05000 */
[----:B------:R-:W-:Y:S05]  /*0b60*/  @!P0 BRA `(.L_x_19) ;  /* 0x0000000000588947 */ /* 0x000fea0003800000 */
[----:B------:R-:W-:-:S13]  /*0b70*/  ISETP.GE.AND P0, PT, R17, RZ, PT ;  /* 0x000000ff1100720c */ /* 0x000fda0003f06270 */
[----:B------:R-:W-:Y:S02]  /*0b80*/  @!P0 IMAD.MOV.U32 R14, RZ, RZ, 0x0 ;  /* 0x00000000ff0e8424 */ /* 0x000fe400078e00ff */
[----:B------:R-:W-:Y:S01]  /*0b90*/  @!P0 IMAD.MOV.U32 R15, RZ, RZ, -0x80000 ;  /* 0xfff80000ff0f8424 */ /* 0x000fe200078e00ff */
[----:B------:R-:W-:Y:S06]  /*0ba0*/  @!P0 BRA `(.L_x_18) ;  /* 0x00000000004c8947 */ /* 0x000fec0003800000 */
[----:B------:R-:W-:-:S13]  /*0bb0*/  ISETP.GT.AND P0, PT, R17, 0x7fefffff, PT ;  /* 0x7fefffff1100780c */ /* 0x000fda0003f04270 */
[----:B------:R-:W-:Y:S05]  /*0bc0*/  @P0 BRA `(.L_x_19) ;  /* 0x0000000000400947 */ /* 0x000fea0003800000 */
[----:B------:R-:W-:Y:S01]  /*0bd0*/  DMUL R14, R16, 8.11296384146066816958e+31 ;  /* 0x46900000100e7828 */ /* 0x000fe20000000000 */
[----:B------:R-:W-:Y:S01]  /*0be0*/  IMAD.MOV.U32 R20, RZ, RZ, 0x0 ;  /* 0x00000000ff147424 */ /* 0x000fe200078e00ff */
[----:B------:R-:W-:Y:S01]  /*0bf0*/  MOV R16, RZ ;  /* 0x000000ff00107202 */ /* 0x000fe20000000f00 */
[----:B------:R-:W-:-:S03]  /*0c00*/  IMAD.MOV.U32 R21, RZ, RZ, 0x3fd80000 ;  /* 0x3fd80000ff157424 */ /* 0x000fc600078e00ff */
[----:B------:R-:W0:Y:S02]  /*0c10*/  MUFU.RSQ64H R17, R15 ;  /* 0x0000000f00117308 */ /* 0x000e240000001c00 */
[----:B0-----:R-:W-:-:S08]  /*0c20*/  DMUL R18, R16, R16 ;  /* 0x0000001010127228 */ /* 0x001fd00000000000 */
[----:B------:R-:W-:-:S08]  /*0c30*/  DFMA R18, R14, -R18, 1 ;  /* 0x3ff000000e12742b */ /* 0x000fd00000000812 */
[----:B------:R-:W-:Y:S02]  /*0c40*/  DFMA R20, R18, R20, 0.5 ;  /* 0x3fe000001214742b */ /* 0x000fe40000000014 */
[----:B------:R-:W-:-:S08]  /*0c50*/  DMUL R18, R16, R18 ;  /* 0x0000001210127228 */ /* 0x000fd00000000000 */
[----:B------:R-:W-:-:S08]  /*0c60*/  DFMA R18, R20, R18, R16 ;  /* 0x000000121412722b */ /* 0x000fd00000000010 */
[----:B------:R-:W-:Y:S02]  /*0c70*/  DMUL R16, R14, R18 ;  /* 0x000000120e107228 */ /* 0x000fe40000000000 */
[----:B------:R-:W-:-:S06]  /*0c80*/  VIADD R19, R19, 0xfff00000 ;  /* 0xfff0000013137836 */ /* 0x000fcc0000000000 */
[----:B------:R-:W-:-:S08]  /*0c90*/  DFMA R20, R16, -R16, R14 ;  /* 0x800000101014722b */ /* 0x000fd0000000000e */
[----:B------:R-:W-:-:S10]  /*0ca0*/  DFMA R14, R18, R20, R16 ;  /* 0x00000014120e722b */ /* 0x000fd40000000010 */
[----:B------:R-:W-:Y:S01]  /*0cb0*/  VIADD R15, R15, 0xfcb00000 ;  /* 0xfcb000000f0f7836 */ /* 0x000fe20000000000 */
[----:B------:R-:W-:Y:S06]  /*0cc0*/  BRA `(.L_x_18) ;  /* 0x0000000000047947 */ /* 0x000fec0003800000 */
.L_x_19:
[----:B------:R-:W-:-:S11]  /*0cd0*/  DADD R14, R16, R16 ;  /* 0x00000000100e7229 */ /* 0x000fd60000000010 */
.L_x_18:
[----:B------:R-:W-:Y:S05]  /*0ce0*/  BSYNC.RECONVERGENT B2 ;  /* 0x0000000000027941 */ /* 0x000fea0003800200 */
.L_x_16:
[----:B------:R-:W-:-:S04]  /*0cf0*/  IMAD.MOV.U32 R13, RZ, RZ, 0x0 ;  /* 0x00000000ff0d7424 */ /* 0x000fc800078e00ff */
[----:B------:R-:W-:Y:S05]  /*0d00*/  RET.REL.NODEC R12 `(_Z18is_ligand_feasibleP8molecolaPb) ;  /* 0xfffffff00cbc7950 */ /* 0x000fea0003c3ffff */
        .type           $_Z18is_ligand_feasibleP8molecolaPb$__internal_accurate_pow,@function
        .size           $_Z18is_ligand_feasibleP8molecolaPb$__internal_accurate_pow,(.L_x_23 - $_Z18is_ligand_feasibleP8molecolaPb$__internal_accurate_pow)
$_Z18is_ligand_feasibleP8molecolaPb$__internal_accurate_pow:
[----:B------:R-:W-:Y:S01]  /*0d10*/  ISETP.GT.U32.AND P0, PT, R35, 0xfffff, PT ;  /* 0x000fffff2300780c */ /* 0x000fe20003f04070 */
[--C-:B------:R-:W-:Y:S01]  /*0d20*/  IMAD.MOV.U32 R19, RZ, RZ, R35.reuse ;  /* 0x000000ffff137224 */ /* 0x100fe200078e0023 */
[----:B------:R-:W-:Y:S01]  /*0d30*/  MOV R22, 0x41ad3b5a ;  /* 0x41ad3b5a00167802 */ /* 0x000fe20000000f00 */
[----:B------:R-:W-:Y:S01]  /*0d40*/  IMAD.MOV.U32 R23, RZ, RZ, 0x3ed0f5d2 ;  /* 0x3ed0f5d2ff177424 */ /* 0x000fe200078e00ff */
[----:B------:R-:W-:Y:S01]  /*0d50*/  UMOV UR4, 0x7d2cafe2 ;  /* 0x7d2cafe200047882 */ /* 0x000fe20000000000 */
[----:B------:R-:W-:Y:S01]  /*0d60*/  UMOV UR5, 0x3eb0f5ff ;  /* 0x3eb0f5ff00057882 */ /* 0x000fe20000000000 */
[----:B------:R-:W-:Y:S01]  /*0d70*/  SHF.R.U32.HI R35, RZ, 0x14, R35 ;  /* 0x00000014ff237819 */ /* 0x000fe20000011623 */
[----:B------:R-:W-:Y:S01]  /*0d80*/  UMOV UR8, 0x3b39803f ;  /* 0x3b39803f00087882 */ /* 0x000fe20000000000 */
[----:B------:R-:W-:-:S05]  /*0d90*/  UMOV UR9, 0x3c7abc9e ;  /* 0x3c7abc9e00097882 */ /* 0x000fca0000000000 */
[----:B------:R-:W-:-:S10]  /*0da0*/  @!P0 DMUL R28, R18, 1.80143985094819840000e+16 ;  /* 0x43500000121c8828 */ /* 0x000fd40000000000 */
[----:B------:R-:W-:Y:S01]  /*0db0*/  @!P0 MOV R19, R29 ;  /* 0x0000001d00138202 */ /* 0x000fe20000000f00 */
[----:B------:R-:W-:Y:S01]  /*0dc0*/  @!P0 IMAD.MOV.U32 R18, RZ, RZ, R28 ;  /* 0x000000ffff128224 */ /* 0x000fe200078e001c */
[----:B------:R-:W-:Y:S02]  /*0dd0*/  @!P0 LEA.HI R35, R29, 0xffffffca, RZ, 0xc ;  /* 0xffffffca1d238811 */ /* 0x000fe400078f60ff */
[----:B------:R-:W-:Y:S01]  /*0de0*/  LOP3.LUT R19, R19, 0x800fffff, RZ, 0xc0, !PT ;  /* 0x800fffff13137812 */ /* 0x000fe200078ec0ff */
[----:B------:R-:W-:Y:S02]  /*0df0*/  IMAD.MOV.U32 R20, RZ, RZ, R18 ;  /* 0x000000ffff147224 */ /* 0x000fe400078e0012 */
[----:B------:R-:W-:Y:S01]  /*0e00*/  IMAD.MOV.U32 R18, RZ, RZ, RZ ;  /* 0x000000ffff127224 */ /* 0x000fe200078e00ff */
[----:B------:R-:W-:-:S04]  /*0e10*/  LOP3.LUT R21, R19, 0x3ff00000, RZ, 0xfc, !PT ;  /* 0x3ff0000013157812 */ /* 0x000fc800078efcff */
[----:B------:R-:W-:-:S13]  /*0e20*/  ISETP.GE.U32.AND P1, PT, R21, 0x3ff6a09f, PT ;  /* 0x3ff6a09f1500780c */ /* 0x000fda0003f26070 */
[----:B------:R-:W-:-:S04]  /*0e30*/  @P1 VIADD R19, R21, 0xfff00000 ;  /* 0xfff0000015131836 */ /* 0x000fc80000000000 */
[----:B------:R-:W-:-:S06]  /*0e40*/  @P1 IMAD.MOV.U32 R21, RZ, RZ, R19 ;  /* 0x000000ffff151224 */ /* 0x000fcc00078e0013 */
[C---:B------:R-:W-:Y:S02]  /*0e50*/  DADD R26, R20.reuse, 1 ;  /* 0x3ff00000141a7429 */ /* 0x040fe40000000000 */
[----:B------:R-:W-:-:S04]  /*0e60*/  DADD R20, R20, -1 ;  /* 0xbff0000014147429 */ /* 0x000fc80000000000 */
[----:B------:R-:W0:Y:S02]  /*0e70*/  MUFU.RCP64H R19, R27 ;  /* 0x0000001b00137308 */ /* 0x000e240000001800 */
[----:B0-----:R-:W-:-:S08]  /*0e80*/  DFMA R24, -R26, R18, 1 ;  /* 0x3ff000001a18742b */ /* 0x001fd00000000112 */
[----:B------:R-:W-:-:S08]  /*0e90*/  DFMA R24, R24, R24, R24 ;  /* 0x000000181818722b */ /* 0x000fd00000000018 */
[----:B------:R-:W-:-:S08]  /*0ea0*/  DFMA R24, R18, R24, R18 ;  /* 0x000000181218722b */ /* 0x000fd00000000012 */
[----:B------:R-:W-:-:S08]  /*0eb0*/  DMUL R18, R20, R24 ;  /* 0x0000001814127228 */ /* 0x000fd00000000000 */
[----:B------:R-:W-:-:S08]  /*0ec0*/  DFMA R18, R20, R24, R18 ;  /* 0x000000181412722b */ /* 0x000fd00000000012 */
[----:B------:R-:W-:-:S08]  /*0ed0*/  DMUL R30, R18, R18 ;  /* 0x00000012121e7228 */ /* 0x000fd00000000000 */
[----:B------:R-:W-:Y:S01]  /*0ee0*/  DFMA R22, R30, UR4, R22 ;  /* 0x000000041e167c2b */ /* 0x000fe20008000016 */
[----:B------:R-:W-:Y:S01]  /*0ef0*/  UMOV UR4, 0x75488a3f ;  /* 0x75488a3f00047882 */ /* 0x000fe20000000000 */
[----:B------:R-:W-:-:S06]  /*0f00*/  UMOV UR5, 0x3ef3b20a ;  /* 0x3ef3b20a00057882 */ /* 0x000fcc0000000000 */
[----:B------:R-:W-:Y:S01]  /*0f10*/  DFMA R26, R30, R22, UR4 ;  /* 0x000000041e1a7e2b */ /* 0x000fe20008000016 */
[----:B------:R-:W-:Y:S01]  /*0f20*/  UMOV UR4, 0xe4faecd5 ;  /* 0xe4faecd500047882 */ /* 0x000fe20000000000 */
[----:B------:R-:W-:Y:S01]  /*0f30*/  UMOV UR5, 0x3f1745cd ;  /* 0x3f1745cd00057882 */ /* 0x000fe20000000000 */
[----:B------:R-:W-:-:S05]  /*0f40*/  DADD R22, R20, -R18 ;  /* 0x0000000014167229 */ /* 0x000fca0000000812 */
[----:B------:R-:W-:Y:S01]  /*0f50*/  DFMA R26, R30, R26, UR4 ;  /* 0x000000041e1a7e2b */ /* 0x000fe2000800001a */
[----:B------:R-:W-:Y:S01]  /*0f60*/  UMOV UR4, 0x258a578b ;  /* 0x258a578b00047882 */ /* 0x000fe20000000000 */
[----:B------:R-:W-:Y:S01]  /*0f70*/  UMOV UR5, 0x3f3c71c7 ;  /* 0x3f3c71c700057882 */ /* 0x000fe20000000000 */
[----:B------:R-:W-:-:S05]  /*0f80*/  DADD R22, R22, R22 ;  /* 0x0000000016167229 */ /* 0x000fca0000000016 */
[----:B------:R-:W-:Y:S01]  /*0f90*/  DFMA R26, R30, R26, UR4 ;  /* 0x000000041e1a7e2b */ /* 0x000fe2000800001a */
[----:B------:R-:W-:Y:S01]  /*0fa0*/  UMOV UR4, 0x9242b910 ;  /* 0x9242b91000047882 */ /* 0x000fe20000000000 */
[----:B------:R-:W-:Y:S01]  /*0fb0*/  UMOV UR5, 0x3f624924 ;  /* 0x3f62492400057882 */ /* 0x000fe20000000000 */
[----:B------:R-:W-:-:S05]  /*0fc0*/  DFMA R22, R20, -R18, R22 ;  /* 0x800000121416722b */ /* 0x000fca0000000016 */
[----:B------:R-:W-:Y:S01]  /*0fd0*/  DFMA R26, R30, R26, UR4 ;  /* 0x000000041e1a7e2b */ /* 0x000fe2000800001a */
[----:B------:R-:W-:Y:S01]  /*0fe0*/  UMOV UR4, 0x99999dfb ;  /* 0x99999dfb00047882 */ /* 0x000fe20000000000 */
[----:B------:R-:W-:Y:S01]  /*0ff0*/  UMOV UR5, 0x3f899999 ;  /* 0x3f89999900057882 */ /* 0x000fe20000000000 */
[----:B------:R-:W-:-:S05]  /*1000*/  DMUL R22, R24, R22 ;  /* 0x0000001618167228 */ /* 0x000fca0000000000 */
[----:B------:R-:W-:Y:S01]  /*1010*/  DFMA R26, R30, R26, UR4 ;  /* 0x000000041e1a7e2b */ /* 0x000fe2000800001a */
[----:B------:R-:W-:Y:S01]  /*1020*/  UMOV UR4, 0x55555555 ;  /* 0x5555555500047882 */ /* 0x000fe20000000000 */
[----:B------:R-:W-:-:S03]  /*1030*/  UMOV UR5, 0x3fb55555 ;  /* 0x3fb5555500057882 */ /* 0x000fc60000000000 */
[----:B------:R-:W-:Y:S02]  /*1040*/  VIADD R29, R23, 0x100000 ;  /* 0x00100000171d7836 */ /* 0x000fe40000000000 */
[----:B------:R-:W-:Y:S01]  /*1050*/  IMAD.MOV.U32 R28, RZ, RZ, R22 ;  /* 0x000000ffff1c7224 */ /* 0x000fe200078e0016 */
[----:B------:R-:W-:-:S08]  /*1060*/  DFMA R20, R30, R26, UR4 ;  /* 0x000000041e147e2b */ /* 0x000fd0000800001a */
[----:B------:R-:W-:Y:S01]  /*1070*/  DADD R24, -R20, UR4 ;  /* 0x0000000414187e29 */ /* 0x000fe20008000100 */
[----:B------:R-:W-:Y:S01]  /*1080*/  UMOV UR4, 0xb9e7b0 ;  /* 0x00b9e7b000047882 */ /* 0x000fe20000000000 */
[----:B------:R-:W-:-:S06]  /*1090*/  UMOV UR5, 0x3c46a4cb ;  /* 0x3c46a4cb00057882 */ /* 0x000fcc0000000000 */
[----:B------:R-:W-:Y:S02]  /*10a0*/  DFMA R24, R30, R26, R24 ;  /* 0x0000001a1e18722b */ /* 0x000fe40000000018 */
[----:B------:R-:W-:-:S06]  /*10b0*/  DMUL R26, R18, R18 ;  /* 0x00000012121a7228 */ /* 0x000fcc0000000000 */
[----:B------:R-:W-:Y:S01]  /*10c0*/  DADD R24, R24, -UR4 ;  /* 0x8000000418187e29 */ /* 0x000fe20008000000 */
[----:B------:R-:W-:Y:S01]  /*10d0*/  UMOV UR4, 0x80000000 ;  /* 0x8000000000047882 */ /* 0x000fe20000000000 */
[----:B------:R-:W-:Y:S01]  /*10e0*/  DFMA R30, R18, R18, -R26 ;  /* 0x00000012121e722b */ /* 0x000fe2000000081a */
[----:B------:R-:W-:-:S07]  /*10f0*/  UMOV UR5, 0x43300000 ;  /* 0x4330000000057882 */ /* 0x000fce0000000000 */
[C---:B------:R-:W-:Y:S02]  /*1100*/  DFMA R28, R18.reuse, R28, R30 ;  /* 0x0000001c121c722b */ /* 0x040fe4000000001e */
[----:B------:R-:W-:-:S08]  /*1110*/  DMUL R30, R18, R26 ;  /* 0x0000001a121e7228 */ /* 0x000fd00000000000 */
[----:B------:R-:W-:-:S08]  /*1120*/  DFMA R32, R18, R26, -R30 ;  /* 0x0000001a1220722b */ /* 0x000fd0000000081e */
[----:B------:R-:W-:Y:S02]  /*1130*/  DFMA R32, R22, R26, R32 ;  /* 0x0000001a1620722b */ /* 0x000fe40000000020 */
[----:B------:R-:W-:-:S06]  /*1140*/  DADD R26, R20, R24 ;  /* 0x00000000141a7229 */ /* 0x000fcc0000000018 */
[----:B------:R-:W-:Y:S02]  /*1150*/  DFMA R28, R18, R28, R32 ;  /* 0x0000001c121c722b */ /* 0x000fe40000000020 */
[----:B------:R-:W-:-:S08]  /*1160*/  DADD R32, R20, -R26 ;  /* 0x0000000014207229 */ /* 0x000fd0000000081a */
[----:B------:R-:W-:Y:S02]  /*1170*/  DADD R32, R24, R32 ;  /* 0x0000000018207229 */ /* 0x000fe40000000020 */
[----:B------:R-:W-:-:S08]  /*1180*/  DMUL R24, R26, R30 ;  /* 0x0000001e1a187228 */ /* 0x000fd00000000000 */
[----:B------:R-:W-:-:S08]  /*1190*/  DFMA R20, R26, R30, -R24 ;  /* 0x0000001e1a14722b */ /* 0x000fd00000000818 */
[----:B------:R-:W-:-:S08]  /*11a0*/  DFMA R20, R26, R28, R20 ;  /* 0x0000001c1a14722b */ /* 0x000fd00000000014 */
[----:B------:R-:W-:-:S08]  /*11b0*/  DFMA R32, R32, R30, R20 ;  /* 0x0000001e2020722b */ /* 0x000fd00000000014 */
[----:B------:R-:W-:-:S08]  /*11c0*/  DADD R26, R24, R32 ;  /* 0x00000000181a7229 */ /* 0x000fd00000000020 */
[--C-:B------:R-:W-:Y:S02]  /*11d0*/  DADD R20, R18, R26.reuse ;  /* 0x0000000012147229 */ /* 0x100fe4000000001a */
[----:B------:R-:W-:-:S06]  /*11e0*/  DADD R24, R24, -R26 ;  /* 0x0000000018187229 */ /* 0x000fcc000000081a */
[----:B------:R-:W-:Y:S02]  /*11f0*/  DADD R18, R18, -R20 ;  /* 0x0000000012127229 */ /* 0x000fe40000000814 */
[----:B------:R-:W-:-:S06]  /*1200*/  DADD R24, R32, R24 ;  /* 0x0000000020187229 */ /* 0x000fcc0000000018 */
[----:B------:R-:W-:-:S08]  /*1210*/  DADD R18, R26, R18 ;  /* 0x000000001a127229 */ /* 0x000fd00000000012 */
[----:B------:R-:W-:Y:S01]  /*1220*/  DADD R18, R24, R18 ;  /* 0x0000000018127229 */ /* 0x000fe20000000012 */
[C---:B------:R-:W-:Y:S02]  /*1230*/  VIADD R24, R35.reuse, 0xfffffc01 ;  /* 0xfffffc0123187836 */ /* 0x040fe40000000000 */
[----:B------:R-:W-:-:S05]  /*1240*/  @P1 VIADD R24, R35, 0xfffffc02 ;  /* 0xfffffc0223181836 */ /* 0x000fca0000000000 */
[----:B------:R-:W-:Y:S01]  /*1250*/  DADD R26, R22, R18 ;  /* 0x00000000161a7229 */ /* 0x000fe20000000012 */
[----:B------:R-:W-:Y:S01]  /*1260*/  HFMA2 R23, -RZ, RZ, 3.59375, 0 ;  /* 0x43300000ff177431 */ /* 0x000fe200000001ff */
[----:B------:R-:W-:-:S06]  /*1270*/  LOP3.LUT R22, R24, 0x80000000, RZ, 0x3c, !PT ;  /* 0x8000000018167812 */ /* 0x000fcc00078e3cff */
[----:B------:R-:W-:Y:S02]  /*1280*/  DADD R24, R20, R26 ;  /* 0x0000000014187229 */ /* 0x000fe4000000001a */
[----:B------:R-:W-:Y:S01]  /*1290*/  DADD R22, R22, -UR4 ;  /* 0x8000000416167e29 */ /* 0x000fe20008000000 */
[----:B------:R-:W-:Y:S01]  /*12a0*/  UMOV UR4, 0xfefa39ef ;  /* 0xfefa39ef00047882 */ /* 0x000fe20000000000 */
[----:B------:R-:W-:-:S04]  /*12b0*/  UMOV UR5, 0x3fe62e42 ;  /* 0x3fe62e4200057882 */ /* 0x000fc80000000000 */
[--C-:B------:R-:W-:Y:S02]  /*12c0*/  DADD R28, R20, -R24.reuse ;  /* 0x00000000141c7229 */ /* 0x100fe40000000818 */
[----:B------:R-:W-:-:S06]  /*12d0*/  DFMA R18, R22, UR4, R24 ;  /* 0x0000000416127c2b */ /* 0x000fcc0008000018 */
[----:B------:R-:W-:Y:S02]  /*12e0*/  DADD R28, R26, R28 ;  /* 0x000000001a1c7229 */ /* 0x000fe4000000001c */
[----:B------:R-:W-:-:S08]  /*12f0*/  DFMA R20, R22, -UR4, R18 ;  /* 0x8000000416147c2b */ /* 0x000fd00008000012 */
[----:B------:R-:W-:-:S08]  /*1300*/  DADD R20, -R24, R20 ;  /* 0x0000000018147229 */ /* 0x000fd00000000114 */
[----:B------:R-:W-:-:S08]  /*1310*/  DADD R20, R28, -R20 ;  /* 0x000000001c147229 */ /* 0x000fd00000000814 */
[----:B------:R-:W-:-:S08]  /*1320*/  DFMA R22, R22, UR8, R20 ;  /* 0x0000000816167c2b */ /* 0x000fd00008000014 */
[----:B------:R-:W-:-:S08]  /*1330*/  DADD R20, R18, R22 ;  /* 0x0000000012147229 */ /* 0x000fd00000000016 */
[----:B------:R-:W-:Y:S02]  /*1340*/  DADD R18, R18, -R20 ;  /* 0x0000000012127229 */ /* 0x000fe40000000814 */
[----:B------:R-:W-:-:S06]  /*1350*/  DMUL R26, R20, 2 ;  /* 0x40000000141a7828 */ /* 0x000fcc0000000000 */
[----:B------:R-:W-:Y:S02]  /*1360*/  DADD R22, R22, R18 ;  /* 0x0000000016167229 */ /* 0x000fe40000000012 */
[----:B------:R-:W-:-:S08]  /*1370*/  DFMA R20, R20, 2, -R26 ;  /* 0x400000001414782b */ /* 0x000fd0000000081a */
[----:B------:R-:W-:Y:S01]  /*1380*/  DFMA R22, R22, 2, R20 ;  /* 0x400000001616782b */ /* 0x000fe20000000014 */
[----:B------:R-:W-:Y:S02]  /*1390*/  IMAD.MOV.U32 R20, RZ, RZ, 0x652b82fe ;  /* 0x652b82feff147424 */ /* 0x000fe400078e00ff */
[----:B------:R-:W-:-:S05]  /*13a0*/  IMAD.MOV.U32 R21, RZ, RZ, 0x3ff71547 ;  /* 0x3ff71547ff157424 */ /* 0x000fca00078e00ff */
[----:B------:R-:W-:-:S08]  /*13b0*/  DADD R24, R26, R22 ;  /* 0x000000001a187229 */ /* 0x000fd00000000016 */
[----:B------:R-:W-:Y:S02]  /*13c0*/  DFMA R20, R24, R20, 6.75539944105574400000e+15 ;  /* 0x433800001814742b */ /* 0x000fe40000000014 */
[----:B------:R-:W-:Y:S01]  /*13d0*/  FSETP.GEU.AND P0, PT, |R25|, 4.1917929649353027344, PT ;  /* 0x4086232b1900780b */ /* 0x000fe20003f0e200 */
[----:B------:R-:W-:-:S05]  /*13e0*/  DADD R26, R26, -R24 ;  /* 0x000000001a1a7229 */ /* 0x000fca0000000818 */
[----:B------:R-:W-:-:S03]  /*13f0*/  DADD R18, R20, -6.75539944105574400000e+15 ;  /* 0xc338000014127429 */ /* 0x000fc60000000000 */
[----:B------:R-:W-:-:S05]  /*1400*/  DADD R22, R22, R26 ;  /* 0x0000000016167229 */ /* 0x000fca000000001a */
[----:B------:R-:W-:Y:S01]  /*1410*/  DFMA R28, R18, -UR4, R24 ;  /* 0x80000004121c7c2b */ /* 0x000fe20008000018 */
[----:B------:R-:W-:Y:S01]  /*1420*/  UMOV UR4, 0x3b39803f ;  /* 0x3b39803f00047882 */ /* 0x000fe20000000000 */
[----:B------:R-:W-:-:S06]  /*1430*/  UMOV UR5, 0x3c7abc9e ;  /* 0x3c7abc9e00057882 */ /* 0x000fcc0000000000 */
[----:B------:R-:W-:Y:S01]  /*1440*/  DFMA R28, R18, -UR4, R28 ;  /* 0x80000004121c7c2b */ /* 0x000fe2000800001c */
[----:B------:R-:W-:Y:S01]  /*1450*/  UMOV UR4, 0x69ce2bdf ;  /* 0x69ce2bdf00047882 */ /* 0x000fe20000000000 */
[----:B------:R-:W-:Y:S01]  /*1460*/  IMAD.MOV.U32 R18, RZ, RZ, -0x35dec16 ;  /* 0xfca213eaff127424 */ /* 0x000fe200078e00ff */
[----:B------:R-:W-:Y:S01]  /*1470*/  UMOV UR5, 0x3e5ade15 ;  /* 0x3e5ade1500057882 */ /* 0x000fe20000000000 */
[----:B------:R-:W-:-:S06]  /*1480*/  IMAD.MOV.U32 R19, RZ, RZ, 0x3e928af3 ;  /* 0x3e928af3ff137424 */ /* 0x000fcc00078e00ff */
[----:B------:R-:W-:Y:S01]  /*1490*/  DFMA R18, R28, UR4, R18 ;  /* 0x000000041c127c2b */ /* 0x000fe20008000012 */
[----:B------:R-:W-:Y:S01]  /*14a0*/  UMOV UR4, 0x62401315 ;  /* 0x6240131500047882 */ /* 0x000fe20000000000 */
[----:B------:R-:W-:-:S06]  /*14b0*/  UMOV UR5, 0x3ec71dee ;  /* 0x3ec71dee00057882 */ /* 0x000fcc0000000000 */
[----:B------:R-:W-:Y:S01]  /*14c0*/  DFMA R18, R28, R18, UR4 ;  /* 0x000000041c127e2b */ /* 0x000fe20008000012 */
        /* <DEDUP_REMOVED lines=20> */
[----:B------:R-:W-:-:S08]  /*1610*/  DFMA R18, R28, R18, UR4 ;  /* 0x000000041c127e2b */ /* 0x000fd00008000012 */
[----:B------:R-:W-:-:S08]  /*1620*/  DFMA R18, R28, R18, 1 ;  /* 0x3ff000001c12742b */ /* 0x000fd00000000012 */
[----:B------:R-:W-:-:S10]  /*1630*/  DFMA R18, R28, R18, 1 ;  /* 0x3ff000001c12742b */ /* 0x000fd40000000012 */
[----:B------:R-:W-:Y:S01]  /*1640*/  IMAD R27, R20, 0x100000, R19 ;  /* 0x00100000141b7824 */ /* 0x000fe200078e0213 */
[----:B------:R-:W-:Y:S01]  /*1650*/  MOV R26, R18 ;  /* 0x00000012001a7202 */ /* 0x000fe20000000f00 */
[----:B------:R-:W-:Y:S06]  /*1660*/  @!P0 BRA `(.L_x_20) ;  /* 0x0000000000308947 */ /* 0x000fec0003800000 */
[----:B------:R-:W-:Y:S01]  /*1670*/  FSETP.GEU.AND P1, PT, |R25|, 4.2275390625, PT ;  /* 0x408748001900780b */ /* 0x000fe20003f2e200 */
[C---:B------:R-:W-:Y:S02]  /*1680*/  DADD R26, R24.reuse, +INF ;  /* 0x7ff00000181a7429 */ /* 0x040fe40000000000 */
[----:B------:R-:W-:-:S08]  /*1690*/  DSETP.GEU.AND P0, PT, R24, RZ, PT ;  /* 0x000000ff1800722a */ /* 0x000fd00003f0e000 */
[----:B------:R-:W-:Y:S02]  /*16a0*/  FSEL R26, R26, RZ, P0 ;  /* 0x000000ff1a1a7208 */ /* 0x000fe40000000000 */
[----:B------:R-:W-:Y:S02]  /*16b0*/  @!P1 LEA.HI R21, R20, R20, RZ, 0x1 ;  /* 0x0000001414159211 */ /* 0x000fe400078f08ff */
[----:B------:R-:W-:Y:S02]  /*16c0*/  FSEL R27, R27, RZ, P0 ;  /* 0x000000ff1b1b7208 */ /* 0x000fe40000000000 */
[----:B------:R-:W-:-:S05]  /*16d0*/  @!P1 SHF.R.S32.HI R21, RZ, 0x1, R21 ;  /* 0x00000001ff159819 */ /* 0x000fca0000011415 */
[----:B------:R-:W-:Y:S02]  /*16e0*/  @!P1 IMAD.IADD R20, R20, 0x1, -R21 ;  /* 0x0000000114149824 */ /* 0x000fe400078e0a15 */
[----:B------:R-:W-:-:S03]  /*16f0*/  @!P1 IMAD R19, R21, 0x100000, R19 ;  /* 0x0010000015139824 */ /* 0x000fc600078e0213 */
[----:B------:R-:W-:Y:S01]  /*1700*/  @!P1 LEA R21, R20, 0x3ff00000, 0x14 ;  /* 0x3ff0000014159811 */ /* 0x000fe200078ea0ff */
[----:B------:R-:W-:-:S06]  /*1710*/  @!P1 IMAD.MOV.U32 R20, RZ, RZ, RZ ;  /* 0x000000ffff149224 */ /* 0x000fcc00078e00ff */
[----:B------:R-:W-:-:S11]  /*1720*/  @!P1 DMUL R26, R18, R20 ;  /* 0x00000014121a9228 */ /* 0x000fd60000000000 */
.L_x_20:
[----:B------:R-:W-:Y:S01]  /*1730*/  DFMA R22, R22, R26, R26 ;  /* 0x0000001a1616722b */ /* 0x000fe2000000001a */
[----:B------:R-:W-:Y:S01]  /*1740*/  IMAD.MOV.U32 R37, RZ, RZ, 0x0 ;  /* 0x00000000ff257424 */ /* 0x000fe200078e00ff */
[----:B------:R-:W-:-:S08]  /*1750*/  DSETP.NEU.AND P0, PT, |R26|, +INF , PT ;  /* 0x7ff000001a00742a */ /* 0x000fd00003f0d200 */
[----:B------:R-:W-:Y:S02]  /*1760*/  FSEL R18, R26, R22, !P0 ;  /* 0x000000161a127208 */ /* 0x000fe40004000000 */
[----:B------:R-:W-:Y:S01]  /*1770*/  FSEL R22, R27, R23, !P0 ;  /* 0x000000171b167208 */ /* 0x000fe20004000000 */
[----:B------:R-:W-:Y:S06]  /*1780*/  RET.REL.NODEC R36 `(_Z18is_ligand_feasibleP8molecolaPb) ;  /* 0xffffffe8241c7950 */ /* 0x000fec0003c3ffff */
.L_x_21:
[----:B------:R-:W-:-:S00]  /*1790*/  BRA `(.L_x_21) ;  /* 0xfffffffc00fc7947 */ /* 0x000fc0000383ffff */
[----:B------:R-:W-:-:S00]  /*17a0*/  NOP ;  /* 0x0000000000007918 */ /* 0x000fc00000000000 */
        /* <DEDUP_REMOVED lines=13> */
.L_x_23:


//--------------------- .nv.shared._Z18is_ligand_feasibleP8molecolaPb --------------------------
	.section	.nv.shared._Z18is_ligand_feasibleP8molecolaPb,"aw",@nobits
	.sectionflags	@""
.nv.shared._Z18is_ligand_feasibleP8molecolaPb:
	.zero		1224


//--------------------- .nv.shared.reserved.0     --------------------------
	.section	.nv.shared.reserved.0,"aw",@nobits
	.weak		__nv_reservedSMEM_offset_0_alias
	.size		__nv_reservedSMEM_offset_0_alias, 0, 64
	.other		__nv_reservedSMEM_offset_0_alias,@"STO_CUDA_RESERVED_SHARED STV_DEFAULT"
__nv_reservedSMEM_offset_0_alias:
	.zero		0
	.zero		64


//--------------------- .nv.constant0._Z18is_ligand_feasibleP8molecolaPb --------------------------
	.section	.nv.constant0._Z18is_ligand_feasibleP8molecolaPb,"a",@progbits
	.sectionflags	@""
	.align	4
.nv.constant0._Z18is_ligand_feasibleP8molecolaPb:
	.zero		912


//--------------------- SYMBOLS --------------------------

	.type		.nv.reservedSmem.offset0,@object
	.size		.nv.reservedSmem.offset0,0x4
	.type		.nv.reservedSmem.cap,@object
	.size		.nv.reservedSmem.cap,0x4
